	.target	sm_90a

	.elftype	@"ET_EXEC"


//--------------------- .note.nv.tkinfo           --------------------------
	.section	.note.nv.tkinfo,"",@"SHT_NOTE"
	.sectionflags	@"SHF_NOTE_NV_TKINFO"
	.tkinfo
        /*0018*/ 	.word	0x00000002
        /*0030*/ 	.string	""
        /*0030*/ 	.string	"ptxas"
        /*0030*/ 	.string	"Cuda compilation tools, release 13.0, V13.0.88"
        /*0030*/ 	.string	"Build cuda_13.0.r13.0/compiler.36424714_0"
        /*0030*/ 	.string	"-arch sm_90a -m 64 "



//--------------------- .note.nv.cuinfo           --------------------------
	.section	.note.nv.cuinfo,"",@"SHT_NOTE"
	.sectionflags	@"SHF_NOTE_NV_CUINFO"
        /*0018*/ 	.short	0x0002
        /*001a*/ 	.short	0x005a
        /*001c*/ 	.short	0x0082
	.zero		2


//--------------------- .nv.info                  --------------------------
	.section	.nv.info,"",@"SHT_CUDA_INFO"
	.align	4


	//----- nvinfo : EIATTR_REGCOUNT
	.align		4
        /*0000*/ 	.byte	0x04, 0x2f
        /*0002*/ 	.short	(.L_15 - .L_14)
	.align		4
.L_14:
        /*0004*/ 	.word	index@(_ZN7cutlass13device_kernelINS_4gemm6kernel13GemmUniversalIN4cute5tupleIJiiiiEEENS1_10collective13CollectiveMmaINS1_34MainloopSm90TmaGmmaWarpSpecializedILi14ENS5_IJNS4_1CILi1EEESB_SB_EEENS1_32KernelTmaWarpSpecializedPingpongEEENS5_IJNSA_ILi64EEESF_NSA_ILi32EEEEEENS_10tfloat32_tENS5_IJlSB_lEEESI_SJ_NS4_8TiledMMAINS4_8MMA_AtomIJNS4_4SM904GMMA29MMA_64x64x8_F32TF32TF32_SS_TNILNSN_7ScaleInE1ELSP_1EEEEEENS4_6LayoutISC_NS5_IJNSA_ILi0EEEST_ST_EEEEENS5_IJNS4_10UnderscoreESW_SW_EEEEENS4_13SM90_TMA_LOADENS4_14ComposedLayoutINS4_7SwizzleILi3ELi4ELi3EEENS4_18smem_ptr_flag_bitsILi32EEENSS_INS5_IJNSA_ILi8EEESG_EEENS5_IJSG_SB_EEEEEEEvNS4_8identityESZ_S19_vS1A_EENS_8epilogue10collective6detail29Sm90TmaWarpSpecializedAdapterINS1D_15DefaultEpilogueISI_SJ_SJ_NS1C_6thread17LinearCombinationISI_Li1EffLNS1H_9ScaleType4KindE0ELNS_15FloatRoundStyleE2ESI_EENS1_15EpilogueDefaultEEEEEvvEEEEvNT_6ParamsE)
        /*0008*/ 	.word	0x000000a8


	//----- nvinfo : EIATTR_FRAME_SIZE
	.align		4
.L_15:
        /*000c*/ 	.byte	0x04, 0x11
        /*000e*/ 	.short	(.L_17 - .L_16)
	.align		4
.L_16:
        /*0010*/ 	.word	index@(_ZN7cutlass13device_kernelINS_4gemm6kernel13GemmUniversalIN4cute5tupleIJiiiiEEENS1_10collective13CollectiveMmaINS1_34MainloopSm90TmaGmmaWarpSpecializedILi14ENS5_IJNS4_1CILi1EEESB_SB_EEENS1_32KernelTmaWarpSpecializedPingpongEEENS5_IJNSA_ILi64EEESF_NSA_ILi32EEEEEENS_10tfloat32_tENS5_IJlSB_lEEESI_SJ_NS4_8TiledMMAINS4_8MMA_AtomIJNS4_4SM904GMMA29MMA_64x64x8_F32TF32TF32_SS_TNILNSN_7ScaleInE1ELSP_1EEEEEENS4_6LayoutISC_NS5_IJNSA_ILi0EEEST_ST_EEEEENS5_IJNS4_10UnderscoreESW_SW_EEEEENS4_13SM90_TMA_LOADENS4_14ComposedLayoutINS4_7SwizzleILi3ELi4ELi3EEENS4_18smem_ptr_flag_bitsILi32EEENSS_INS5_IJNSA_ILi8EEESG_EEENS5_IJSG_SB_EEEEEEEvNS4_8identityESZ_S19_vS1A_EENS_8epilogue10collective6detail29Sm90TmaWarpSpecializedAdapterINS1D_15DefaultEpilogueISI_SJ_SJ_NS1C_6thread17LinearCombinationISI_Li1EffLNS1H_9ScaleType4KindE0ELNS_15FloatRoundStyleE2ESI_EENS1_15EpilogueDefaultEEEEEvvEEEEvNT_6ParamsE)
        /*0014*/ 	.word	0x00000008


	//----- nvinfo : EIATTR_MIN_STACK_SIZE
	.align		4
.L_17:
        /*0018*/ 	.byte	0x04, 0x12
        /*001a*/ 	.short	(.L_19 - .L_18)
	.align		4
.L_18:
        /*001c*/ 	.word	index@(_ZN7cutlass13device_kernelINS_4gemm6kernel13GemmUniversalIN4cute5tupleIJiiiiEEENS1_10collective13CollectiveMmaINS1_34MainloopSm90TmaGmmaWarpSpecializedILi14ENS5_IJNS4_1CILi1EEESB_SB_EEENS1_32KernelTmaWarpSpecializedPingpongEEENS5_IJNSA_ILi64EEESF_NSA_ILi32EEEEEENS_10tfloat32_tENS5_IJlSB_lEEESI_SJ_NS4_8TiledMMAINS4_8MMA_AtomIJNS4_4SM904GMMA29MMA_64x64x8_F32TF32TF32_SS_TNILNSN_7ScaleInE1ELSP_1EEEEEENS4_6LayoutISC_NS5_IJNSA_ILi0EEEST_ST_EEEEENS5_IJNS4_10UnderscoreESW_SW_EEEEENS4_13SM90_TMA_LOADENS4_14ComposedLayoutINS4_7SwizzleILi3ELi4ELi3EEENS4_18smem_ptr_flag_bitsILi32EEENSS_INS5_IJNSA_ILi8EEESG_EEENS5_IJSG_SB_EEEEEEEvNS4_8identityESZ_S19_vS1A_EENS_8epilogue10collective6detail29Sm90TmaWarpSpecializedAdapterINS1D_15DefaultEpilogueISI_SJ_SJ_NS1C_6thread17LinearCombinationISI_Li1EffLNS1H_9ScaleType4KindE0ELNS_15FloatRoundStyleE2ESI_EENS1_15EpilogueDefaultEEEEEvvEEEEvNT_6ParamsE)
        /*0020*/ 	.word	0x00000008
.L_19:


//--------------------- .nv.compat                --------------------------
	.section	.nv.compat,"",@"SHT_CUDA_COMPAT_INFO"
	.align	4
        /*0000*/ 	.byte	0x02, 0x09, 0x01, 0x00, 0x02, 0x02, 0x04, 0x00, 0x02, 0x05, 0x05, 0x00, 0x03, 0x07, 0x01, 0x01
        /*0010*/ 	.byte	0x02, 0x03, 0x01, 0x00, 0x02, 0x06, 0x01, 0x00, 0x04, 0x0b, 0x08, 0x00, 0x00, 0x00, 0x00, 0x00
        /*0020*/ 	.byte	0x00, 0x00, 0x00, 0x00


//--------------------- .nv.info._ZN7cutlass13device_kernelINS_4gemm6kernel13GemmUniversalIN4cute5tupleIJiiiiEEENS1_10collective13CollectiveMmaINS1_34MainloopSm90TmaGmmaWarpSpecializedILi14ENS5_IJNS4_1CILi1EEESB_SB_EEENS1_32KernelTmaWarpSpecializedPingpongEEENS5_IJNSA_ILi64EEESF_NSA_ILi32EEEEEENS_10tfloat32_tENS5_IJlSB_lEEESI_SJ_NS4_8TiledMMAINS4_8MMA_AtomIJNS4_4SM904GMMA29MMA_64x64x8_F32TF32TF32_SS_TNILNSN_7ScaleInE1ELSP_1EEEEEENS4_6LayoutISC_NS5_IJNSA_ILi0EEEST_ST_EEEEENS5_IJNS4_10UnderscoreESW_SW_EEEEENS4_13SM90_TMA_LOADENS4_14ComposedLayoutINS4_7SwizzleILi3ELi4ELi3EEENS4_18smem_ptr_flag_bitsILi32EEENSS_INS5_IJNSA_ILi8EEESG_EEENS5_IJSG_SB_EEEEEEEvNS4_8identityESZ_S19_vS1A_EENS_8epilogue10collective6detail29Sm90TmaWarpSpecializedAdapterINS1D_15DefaultEpilogueISI_SJ_SJ_NS1C_6thread17LinearCombinationISI_Li1EffLNS1H_9ScaleType4KindE0ELNS_15FloatRoundStyleE2ESI_EENS1_15EpilogueDefaultEEEEEvvEEEEvNT_6ParamsE --------------------------
	.section	.nv.info._ZN7cutlass13device_kernelINS_4gemm6kernel13GemmUniversalIN4cute5tupleIJiiiiEEENS1_10collective13CollectiveMmaINS1_34MainloopSm90TmaGmmaWarpSpecializedILi14ENS5_IJNS4_1CILi1EEESB_SB_EEENS1_32KernelTmaWarpSpecializedPingpongEEENS5_IJNSA_ILi64EEESF_NSA_ILi32EEEEEENS_10tfloat32_tENS5_IJlSB_lEEESI_SJ_NS4_8TiledMMAINS4_8MMA_AtomIJNS4_4SM904GMMA29MMA_64x64x8_F32TF32TF32_SS_TNILNSN_7ScaleInE1ELSP_1EEEEEENS4_6LayoutISC_NS5_IJNSA_ILi0EEEST_ST_EEEEENS5_IJNS4_10UnderscoreESW_SW_EEEEENS4_13SM90_TMA_LOADENS4_14ComposedLayoutINS4_7SwizzleILi3ELi4ELi3EEENS4_18smem_ptr_flag_bitsILi32EEENSS_INS5_IJNSA_ILi8EEESG_EEENS5_IJSG_SB_EEEEEEEvNS4_8identityESZ_S19_vS1A_EENS_8epilogue10collective6detail29Sm90TmaWarpSpecializedAdapterINS1D_15DefaultEpilogueISI_SJ_SJ_NS1C_6thread17LinearCombinationISI_Li1EffLNS1H_9ScaleType4KindE0ELNS_15FloatRoundStyleE2ESI_EENS1_15EpilogueDefaultEEEEEvvEEEEvNT_6ParamsE,"",@"SHT_CUDA_INFO"
	.sectionflags	@""
	.align	4


	//----- nvinfo : EIATTR_CUDA_API_VERSION
	.align		4
        /*0000*/ 	.byte	0x04, 0x37
        /*0002*/ 	.short	(.L_21 - .L_20)
.L_20:
        /*0004*/ 	.word	0x00000082


	//----- nvinfo : EIATTR_KPARAM_INFO
	.align		4
.L_21:
        /*0008*/ 	.byte	0x04, 0x17
        /*000a*/ 	.short	(.L_23 - .L_22)
.L_22:
        /*000c*/ 	.word	0x00000000
        /*0010*/ 	.short	0x0000
        /*0012*/ 	.short	0x0070
        /*0014*/ 	.byte	0x00, 0xf0, 0x01, 0x10


	//----- nvinfo : EIATTR_SPARSE_MMA_MASK
	.align		4
.L_23:
        /*0018*/ 	.byte	0x03, 0x50
        /*001a*/ 	.short	0x0000


	//----- nvinfo : EIATTR_MAXREG_COUNT
	.align		4
        /*001c*/ 	.byte	0x03, 0x1b
        /*001e*/ 	.short	0x00a8


	//----- nvinfo : EIATTR_NUM_BARRIERS
	.align		4
        /*0020*/ 	.byte	0x02, 0x4c
        /*0022*/ 	.byte	0x01
	.zero		1


	//----- nvinfo : EIATTR_EXTERNS
	.align		4
        /*0024*/ 	.byte	0x04, 0x0f
        /*0026*/ 	.short	(.L_25 - .L_24)


	//   ....[0]....
	.align		4
.L_24:
        /*0028*/ 	.word	index@(__assertfail)


	//----- nvinfo : EIATTR_ANNOTATIONS
	.align		4
.L_25:
        /*002c*/ 	.byte	0x04, 0x55
        /*002e*/ 	.short	(.L_27 - .L_26)


	//   ....[0]....
.L_26:
        /*0030*/ 	.word	0x00000001
        /*0034*/ 	.byte	0x40, 0x0c, 0x00, 0x00, 0x01, 0x00, 0x00, 0x00, 0x70, 0x44, 0x00, 0x00, 0x01, 0x00, 0x00, 0x00
        /*0044*/ 	.byte	0x60, 0x50, 0x00, 0x00


	//----- nvinfo : EIATTR_MERCURY_ISA_VERSION
	.align		4
.L_27:
        /*0048*/ 	.byte	0x03, 0x5f
        /*004a*/ 	.short	0x0101


	//----- nvinfo : EIATTR_INT_WARP_WIDE_INSTR_OFFSETS
	.align		4
        /*004c*/ 	.byte	0x04, 0x31
        /*004e*/ 	.short	(.L_29 - .L_28)


	//   ....[0]....
.L_28:
        /*0050*/ 	.word	0x00000550


	//   ....[1]....
        /*0054*/ 	.word	0x00000570


	//   ....[2]....
        /*0058*/ 	.word	0x000005f0


	//   ....[3]....
        /*005c*/ 	.word	0x00000600


	//   ....[4]....
        /*0060*/ 	.word	0x00000610


	//   ....[5]....
        /*0064*/ 	.word	0x00000630


	//   ....[6]....
        /*0068*/ 	.word	0x000006c0


	//   ....[7]....
        /*006c*/ 	.word	0x000006e0


	//----- nvinfo : EIATTR_COOP_GROUP_MASK_REGIDS
	.align		4
.L_29:
        /*0070*/ 	.byte	0x04, 0x29
        /*0072*/ 	.short	(.L_31 - .L_30)


	//   ....[0]....
.L_30:
        /*0074*/ 	.word	0xffffffff


	//   ....[1]....
        /*0078*/ 	.word	0xffffffff


	//   ....[2]....
        /*007c*/ 	.word	0xffffffff


	//   ....[3]....
        /*0080*/ 	.word	0xffffffff


	//   ....[4]....
        /*0084*/ 	.word	0xffffffff


	//   ....[5]....
        /*0088*/ 	.word	0xffffffff


	//----- nvinfo : EIATTR_COOP_GROUP_INSTR_OFFSETS
	.align		4
.L_31:
        /*008c*/ 	.byte	0x04, 0x28
        /*008e*/ 	.short	(.L_33 - .L_32)


	//   ....[0]....
.L_32:
        /*0090*/ 	.word	0x00000070


	//   ....[1]....
        /*0094*/ 	.word	0x00000080


	//   ....[2]....
        /*0098*/ 	.word	0x00000140


	//   ....[3]....
        /*009c*/ 	.word	0x00000440


	//   ....[4]....
        /*00a0*/ 	.word	0x00000480


	//   ....[5]....
        /*00a4*/ 	.word	0x000004d0


	//----- nvinfo : EIATTR_REG_RECONFIG
	.align		4
.L_33:
        /*00a8*/ 	.byte	0x01, 0x54
	.zero		2


	//----- nvinfo : EIATTR_SYSCALL_OFFSETS
	.align		4
        /*00ac*/ 	.byte	0x04, 0x46
        /*00ae*/ 	.short	(.L_35 - .L_34)


	//   ....[0]....
.L_34:
        /*00b0*/ 	.word	0x00001780


	//----- nvinfo : EIATTR_MBARRIER_INSTR_OFFSETS
	.align		4
.L_35:
        /*00b4*/ 	.byte	0x04, 0x39
        /*00b6*/ 	.short	(.L_37 - .L_36)


	//   ....[0]....
.L_36:
        /*00b8*/ 	.word	0x00000260
        /*00bc*/ 	.word	0x000000ff
        /*00c0*/ 	.word	0x00000000
        /*00c4*/ 	.short	0x0100
        /*00c6*/ 	.byte	0x08
	.zero		1


	//   ....[1]....
        /*00c8*/ 	.word	0x00000270
        /*00cc*/ 	.word	0x000000ff
        /*00d0*/ 	.word	0x00000070
        /*00d4*/ 	.short	0x0100
        /*00d6*/ 	.byte	0x08
	.zero		1


	//   ....[2]....
        /*00d8*/ 	.word	0x00000280
        /*00dc*/ 	.word	0x000000ff
        /*00e0*/ 	.word	0x00000008
        /*00e4*/ 	.short	0x0100
        /*00e6*/ 	.byte	0x08
	.zero		1


	//   ....[3]....
        /*00e8*/ 	.word	0x00000290
        /*00ec*/ 	.word	0x000000ff
        /*00f0*/ 	.word	0x00000078
        /*00f4*/ 	.short	0x0100
        /*00f6*/ 	.byte	0x08
	.zero		1


	//   ....[4]....
        /*00f8*/ 	.word	0x000002a0
        /*00fc*/ 	.word	0x000000ff
        /*0100*/ 	.word	0x00000010
        /*0104*/ 	.short	0x0100
        /*0106*/ 	.byte	0x08
	.zero		1


	//   ....[5]....
        /*0108*/ 	.word	0x000002b0
        /*010c*/ 	.word	0x000000ff
        /*0110*/ 	.word	0x00000080
        /*0114*/ 	.short	0x0100
        /*0116*/ 	.byte	0x08
	.zero		1


	//   ....[6]....
        /*0118*/ 	.word	0x000002c0
        /*011c*/ 	.word	0x000000ff
        /*0120*/ 	.word	0x00000018
        /*0124*/ 	.short	0x0100
        /*0126*/ 	.byte	0x08
	.zero		1


	//   ....[7]....
        /*0128*/ 	.word	0x000002d0
        /*012c*/ 	.word	0x000000ff
        /*0130*/ 	.word	0x00000088
        /*0134*/ 	.short	0x0100
        /*0136*/ 	.byte	0x08
	.zero		1


	//   ....[8]....
        /*0138*/ 	.word	0x000002e0
        /*013c*/ 	.word	0x000000ff
        /*0140*/ 	.word	0x00000020
        /*0144*/ 	.short	0x0100
        /*0146*/ 	.byte	0x08
	.zero		1


	//   ....[9]....
        /*0148*/ 	.word	0x000002f0
        /*014c*/ 	.word	0x000000ff
        /*0150*/ 	.word	0x00000090
        /*0154*/ 	.short	0x0100
        /*0156*/ 	.byte	0x08
	.zero		1


	//   ....[10]....
        /*0158*/ 	.word	0x00000300
        /*015c*/ 	.word	0x000000ff
        /*0160*/ 	.word	0x00000028
        /*0164*/ 	.short	0x0100
        /*0166*/ 	.byte	0x08
	.zero		1


	//   ....[11]....
        /*0168*/ 	.word	0x00000310
        /*016c*/ 	.word	0x000000ff
        /*0170*/ 	.word	0x00000098
        /*0174*/ 	.short	0x0100
        /*0176*/ 	.byte	0x08
	.zero		1


	//   ....[12]....
        /*0178*/ 	.word	0x00000320
        /*017c*/ 	.word	0x000000ff
        /*0180*/ 	.word	0x00000030
        /*0184*/ 	.short	0x0100
        /*0186*/ 	.byte	0x08
	.zero		1


	//   ....[13]....
        /*0188*/ 	.word	0x00000330
        /*018c*/ 	.word	0x000000ff
        /*0190*/ 	.word	0x000000a0
        /*0194*/ 	.short	0x0100
        /*0196*/ 	.byte	0x08
	.zero		1


	//   ....[14]....
        /*0198*/ 	.word	0x00000340
        /*019c*/ 	.word	0x000000ff
        /*01a0*/ 	.word	0x00000038
        /*01a4*/ 	.short	0x0100
        /*01a6*/ 	.byte	0x08
	.zero		1


	//   ....[15]....
        /*01a8*/ 	.word	0x00000350
        /*01ac*/ 	.word	0x000000ff
        /*01b0*/ 	.word	0x000000a8
        /*01b4*/ 	.short	0x0100
        /*01b6*/ 	.byte	0x08
	.zero		1


	//   ....[16]....
        /*01b8*/ 	.word	0x00000360
        /*01bc*/ 	.word	0x000000ff
        /*01c0*/ 	.word	0x00000040
        /*01c4*/ 	.short	0x0100
        /*01c6*/ 	.byte	0x08
	.zero		1


	//   ....[17]....
        /*01c8*/ 	.word	0x00000370
        /*01cc*/ 	.word	0x000000ff
        /*01d0*/ 	.word	0x000000b0
        /*01d4*/ 	.short	0x0100
        /*01d6*/ 	.byte	0x08
	.zero		1


	//   ....[18]....
        /*01d8*/ 	.word	0x00000380
        /*01dc*/ 	.word	0x000000ff
        /*01e0*/ 	.word	0x00000048
        /*01e4*/ 	.short	0x0100
        /*01e6*/ 	.byte	0x08
	.zero		1


	//   ....[19]....
        /*01e8*/ 	.word	0x00000390
        /*01ec*/ 	.word	0x000000ff
        /*01f0*/ 	.word	0x000000b8
        /*01f4*/ 	.short	0x0100
        /*01f6*/ 	.byte	0x08
	.zero		1


	//   ....[20]....
        /*01f8*/ 	.word	0x000003a0
        /*01fc*/ 	.word	0x000000ff
        /*0200*/ 	.word	0x00000050
        /*0204*/ 	.short	0x0100
        /*0206*/ 	.byte	0x08
	.zero		1


	//   ....[21]....
        /*0208*/ 	.word	0x000003b0
        /*020c*/ 	.word	0x000000ff
        /*0210*/ 	.word	0x000000c0
        /*0214*/ 	.short	0x0100
        /*0216*/ 	.byte	0x08
	.zero		1


	//   ....[22]....
        /*0218*/ 	.word	0x000003c0
        /*021c*/ 	.word	0x000000ff
        /*0220*/ 	.word	0x00000058
        /*0224*/ 	.short	0x0100
        /*0226*/ 	.byte	0x08
	.zero		1


	//   ....[23]....
        /*0228*/ 	.word	0x000003d0
        /*022c*/ 	.word	0x000000ff
        /*0230*/ 	.word	0x000000c8
        /*0234*/ 	.short	0x0100
        /*0236*/ 	.byte	0x08
	.zero		1


	//   ....[24]....
        /*0238*/ 	.word	0x000003e0
        /*023c*/ 	.word	0x000000ff
        /*0240*/ 	.word	0x00000060
        /*0244*/ 	.short	0x0100
        /*0246*/ 	.byte	0x08
	.zero		1


	//   ....[25]....
        /*0248*/ 	.word	0x000003f0
        /*024c*/ 	.word	0x000000ff
        /*0250*/ 	.word	0x000000d0
        /*0254*/ 	.short	0x0100
        /*0256*/ 	.byte	0x08
	.zero		1


	//   ....[26]....
        /*0258*/ 	.word	0x00000400
        /*025c*/ 	.word	0x000000ff
        /*0260*/ 	.word	0x00000068
        /*0264*/ 	.short	0x0100
        /*0266*/ 	.byte	0x08
	.zero		1


	//   ....[27]....
        /*0268*/ 	.word	0x00000410
        /*026c*/ 	.word	0x000000ff
        /*0270*/ 	.word	0x000000d8
        /*0274*/ 	.short	0x0100
        /*0276*/ 	.byte	0x08
	.zero		1


	//   ....[28]....
        /*0278*/ 	.word	0x00000720
        /*027c*/ 	.word	0x000000ff
        /*0280*/ 	.word	0x00000110
        /*0284*/ 	.short	0x0100
        /*0286*/ 	.byte	0x08
	.zero		1


	//   ....[29]....
        /*0288*/ 	.word	0x00000790
        /*028c*/ 	.word	0x000000ff
        /*0290*/ 	.word	0x00000118
        /*0294*/ 	.short	0x0100
        /*0296*/ 	.byte	0x08
	.zero		1


	//   ....[30]....
        /*0298*/ 	.word	0x000007b0
        /*029c*/ 	.word	0x000000ff
        /*02a0*/ 	.word	0x000000f0
        /*02a4*/ 	.short	0x0100
        /*02a6*/ 	.byte	0x09
	.zero		1


	//   ....[31]....
        /*02a8*/ 	.word	0x000007c0
        /*02ac*/ 	.word	0x000000ff
        /*02b0*/ 	.word	0x000000f8
        /*02b4*/ 	.short	0x0100
        /*02b6*/ 	.byte	0x09
	.zero		1


	//   ....[32]....
        /*02b8*/ 	.word	0x000007d0
        /*02bc*/ 	.word	0x000000ff
        /*02c0*/ 	.word	0x00000100
        /*02c4*/ 	.short	0x0100
        /*02c6*/ 	.byte	0x09
	.zero		1


	//   ....[33]....
        /*02c8*/ 	.word	0x000007e0
        /*02cc*/ 	.word	0x000000ff
        /*02d0*/ 	.word	0x00000108
        /*02d4*/ 	.short	0x0100
        /*02d6*/ 	.byte	0x09
	.zero		1


	//   ....[34]....
        /*02d8*/ 	.word	0x00001660
        /*02dc*/ 	.word	0x0000003d
        /*02e0*/ 	.word	0x00000000
        /*02e4*/ 	.short	0x010a
        /*02e6*/ 	.byte	0x2a
	.zero		1


	//   ....[35]....
        /*02e8*/ 	.word	0x00001800
        /*02ec*/ 	.word	0x00000003
        /*02f0*/ 	.word	0x00000000
        /*02f4*/ 	.short	0x010a
        /*02f6*/ 	.byte	0x3f
	.zero		1


	//   ....[36]....
        /*02f8*/ 	.word	0x00001840
        /*02fc*/ 	.word	0x00000003
        /*0300*/ 	.word	0x00000000
        /*0304*/ 	.short	0x010a
        /*0306*/ 	.byte	0x3f
	.zero		1


	//   ....[37]....
        /*0308*/ 	.word	0x00001b40
        /*030c*/ 	.word	0x000000ff
        /*0310*/ 	.word	0x00000000
        /*0314*/ 	.short	0x010a
        /*0316*/ 	.byte	0x04
	.zero		1


	//   ....[38]....
        /*0318*/ 	.word	0x00001b80
        /*031c*/ 	.word	0x000000ff
        /*0320*/ 	.word	0x00000000
        /*0324*/ 	.short	0x010a
        /*0326*/ 	.byte	0x04
	.zero		1


	//   ....[39]....
        /*0328*/ 	.word	0x00001de0
        /*032c*/ 	.word	0x000000ff
        /*0330*/ 	.word	0x00000000
        /*0334*/ 	.short	0x0101
        /*0336*/ 	.byte	0x04
	.zero		1


	//   ....[40]....
        /*0338*/ 	.word	0x00001ed0
        /*033c*/ 	.word	0x0000003e
        /*0340*/ 	.word	0x00000000
        /*0344*/ 	.short	0x0101
        /*0346*/ 	.byte	0x2f
	.zero		1


	//   ....[41]....
        /*0348*/ 	.word	0x00001fb0
        /*034c*/ 	.word	0x000000ff
        /*0350*/ 	.word	0x00000000
        /*0354*/ 	.short	0x0101
        /*0356*/ 	.byte	0x06
	.zero		1


	//   ....[42]....
        /*0358*/ 	.word	0x00002060
        /*035c*/ 	.word	0x0000003d
        /*0360*/ 	.word	0x00000010
        /*0364*/ 	.short	0x010a
        /*0366*/ 	.byte	0x2a
	.zero		1


	//   ....[43]....
        /*0368*/ 	.word	0x00004490
        /*036c*/ 	.word	0x00000040
        /*0370*/ 	.word	0x00000000
        /*0374*/ 	.short	0x0101
        /*0376*/ 	.byte	0x2f
	.zero		1


	//   ....[44]....
        /*0378*/ 	.word	0x00004df0
        /*037c*/ 	.word	0x0000000a
        /*0380*/ 	.word	0x00000070
        /*0384*/ 	.short	0x010a
        /*0386*/ 	.byte	0x3f
	.zero		1


	//   ....[45]....
        /*0388*/ 	.word	0x00005170
        /*038c*/ 	.word	0x00000008
        /*0390*/ 	.word	0x00000118
        /*0394*/ 	.short	0x0101
        /*0396*/ 	.byte	0x3f
	.zero		1


	//   ....[46]....
        /*0398*/ 	.word	0x00005900
        /*039c*/ 	.word	0x00000009
        /*03a0*/ 	.word	0x00000000
        /*03a4*/ 	.short	0x010a
        /*03a6*/ 	.byte	0x3f
	.zero		1


	//   ....[47]....
        /*03a8*/ 	.word	0x00005980
        /*03ac*/ 	.word	0x00000008
        /*03b0*/ 	.word	0x00000000
        /*03b4*/ 	.short	0x010a
        /*03b6*/ 	.byte	0x3f
	.zero		1


	//   ....[48]....
        /*03b8*/ 	.word	0x00005a10
        /*03bc*/ 	.word	0x00000009
        /*03c0*/ 	.word	0x00000000
        /*03c4*/ 	.short	0x010a
        /*03c6*/ 	.byte	0x3f
	.zero		1


	//   ....[49]....
        /*03c8*/ 	.word	0x00005aa0
        /*03cc*/ 	.word	0x00000008
        /*03d0*/ 	.word	0x00000000
        /*03d4*/ 	.short	0x010a
        /*03d6*/ 	.byte	0x3f
	.zero		1


	//   ....[50]....
        /*03d8*/ 	.word	0x00005b30
        /*03dc*/ 	.word	0x00000009
        /*03e0*/ 	.word	0x00000000
        /*03e4*/ 	.short	0x010a
        /*03e6*/ 	.byte	0x3f
	.zero		1


	//   ....[51]....
        /*03e8*/ 	.word	0x00005bc0
        /*03ec*/ 	.word	0x00000008
        /*03f0*/ 	.word	0x00000000
        /*03f4*/ 	.short	0x010a
        /*03f6*/ 	.byte	0x3f
	.zero		1


	//   ....[52]....
        /*03f8*/ 	.word	0x00005c50
        /*03fc*/ 	.word	0x00000009
        /*0400*/ 	.word	0x00000000
        /*0404*/ 	.short	0x010a
        /*0406*/ 	.byte	0x3f
	.zero		1


	//   ....[53]....
        /*0408*/ 	.word	0x00005ce0
        /*040c*/ 	.word	0x00000008
        /*0410*/ 	.word	0x00000000
        /*0414*/ 	.short	0x010a
        /*0416*/ 	.byte	0x3f
	.zero		1


	//   ....[54]....
        /*0418*/ 	.word	0x00005d70
        /*041c*/ 	.word	0x00000009
        /*0420*/ 	.word	0x00000000
        /*0424*/ 	.short	0x010a
        /*0426*/ 	.byte	0x3f
	.zero		1


	//   ....[55]....
        /*0428*/ 	.word	0x00005e00
        /*042c*/ 	.word	0x00000008
        /*0430*/ 	.word	0x00000000
        /*0434*/ 	.short	0x010a
        /*0436*/ 	.byte	0x3f
	.zero		1


	//   ....[56]....
        /*0438*/ 	.word	0x00005e90
        /*043c*/ 	.word	0x00000009
        /*0440*/ 	.word	0x00000000
        /*0444*/ 	.short	0x010a
        /*0446*/ 	.byte	0x3f
	.zero		1


	//   ....[57]....
        /*0448*/ 	.word	0x00005f20
        /*044c*/ 	.word	0x00000008
        /*0450*/ 	.word	0x00000000
        /*0454*/ 	.short	0x010a
        /*0456*/ 	.byte	0x3f
	.zero		1


	//   ....[58]....
        /*0458*/ 	.word	0x00005fb0
        /*045c*/ 	.word	0x0000000b
        /*0460*/ 	.word	0x00000000
        /*0464*/ 	.short	0x010a
        /*0466*/ 	.byte	0x3f
	.zero		1


	//   ....[59]....
        /*0468*/ 	.word	0x00006040
        /*046c*/ 	.word	0x00000003
        /*0470*/ 	.word	0x00000000
        /*0474*/ 	.short	0x010a
        /*0476*/ 	.byte	0x3f
	.zero		1


	//   ....[60]....
        /*0478*/ 	.word	0x000060a0
        /*047c*/ 	.word	0x0000003f
        /*0480*/ 	.word	0x00000000
        /*0484*/ 	.short	0x010a
        /*0486*/ 	.byte	0x3f
	.zero		1


	//   ....[61]....
        /*0488*/ 	.word	0x000060f0
        /*048c*/ 	.word	0x00000003
        /*0490*/ 	.word	0x00000000
        /*0494*/ 	.short	0x010a
        /*0496*/ 	.byte	0x3f
	.zero		1


	//   ....[62]....
        /*0498*/ 	.word	0x00006150
        /*049c*/ 	.word	0x00000004
        /*04a0*/ 	.word	0x00000000
        /*04a4*/ 	.short	0x010a
        /*04a6*/ 	.byte	0x3f
	.zero		1


	//   ....[63]....
        /*04a8*/ 	.word	0x000061a0
        /*04ac*/ 	.word	0x0000003f
        /*04b0*/ 	.word	0x00000010
        /*04b4*/ 	.short	0x010a
        /*04b6*/ 	.byte	0x3f
	.zero		1


	//   ....[64]....
        /*04b8*/ 	.word	0x00006270
        /*04bc*/ 	.word	0x0000000a
        /*04c0*/ 	.word	0x00000070
        /*04c4*/ 	.short	0x010a
        /*04c6*/ 	.byte	0x3f
	.zero		1


	//   ....[65]....
        /*04c8*/ 	.word	0x00006340
        /*04cc*/ 	.word	0x00000009
        /*04d0*/ 	.word	0x00000000
        /*04d4*/ 	.short	0x010a
        /*04d6*/ 	.byte	0x3f
	.zero		1


	//   ....[66]....
        /*04d8*/ 	.word	0x00006390
        /*04dc*/ 	.word	0x00000008
        /*04e0*/ 	.word	0x00000000
        /*04e4*/ 	.short	0x010a
        /*04e6*/ 	.byte	0x3f
	.zero		1


	//   ....[67]....
        /*04e8*/ 	.word	0x000063e0
        /*04ec*/ 	.word	0x00000009
        /*04f0*/ 	.word	0x00000000
        /*04f4*/ 	.short	0x010a
        /*04f6*/ 	.byte	0x3f
	.zero		1


	//   ....[68]....
        /*04f8*/ 	.word	0x00006430
        /*04fc*/ 	.word	0x00000008
        /*0500*/ 	.word	0x00000000
        /*0504*/ 	.short	0x010a
        /*0506*/ 	.byte	0x3f
	.zero		1


	//   ....[69]....
        /*0508*/ 	.word	0x00006480
        /*050c*/ 	.word	0x00000009
        /*0510*/ 	.word	0x00000000
        /*0514*/ 	.short	0x010a
        /*0516*/ 	.byte	0x3f
	.zero		1


	//   ....[70]....
        /*0518*/ 	.word	0x000064d0
        /*051c*/ 	.word	0x00000008
        /*0520*/ 	.word	0x00000000
        /*0524*/ 	.short	0x010a
        /*0526*/ 	.byte	0x3f
	.zero		1


	//   ....[71]....
        /*0528*/ 	.word	0x00006520
        /*052c*/ 	.word	0x00000009
        /*0530*/ 	.word	0x00000000
        /*0534*/ 	.short	0x010a
        /*0536*/ 	.byte	0x3f
	.zero		1


	//   ....[72]....
        /*0538*/ 	.word	0x00006570
        /*053c*/ 	.word	0x00000008
        /*0540*/ 	.word	0x00000000
        /*0544*/ 	.short	0x010a
        /*0546*/ 	.byte	0x3f
	.zero		1


	//   ....[73]....
        /*0548*/ 	.word	0x000065c0
        /*054c*/ 	.word	0x00000009
        /*0550*/ 	.word	0x00000000
        /*0554*/ 	.short	0x010a
        /*0556*/ 	.byte	0x3f
	.zero		1


	//   ....[74]....
        /*0558*/ 	.word	0x00006610
        /*055c*/ 	.word	0x00000008
        /*0560*/ 	.word	0x00000000
        /*0564*/ 	.short	0x010a
        /*0566*/ 	.byte	0x3f
	.zero		1


	//   ....[75]....
        /*0568*/ 	.word	0x00006660
        /*056c*/ 	.word	0x00000009
        /*0570*/ 	.word	0x00000000
        /*0574*/ 	.short	0x010a
        /*0576*/ 	.byte	0x3f
	.zero		1


	//   ....[76]....
        /*0578*/ 	.word	0x000066b0
        /*057c*/ 	.word	0x00000008
        /*0580*/ 	.word	0x00000000
        /*0584*/ 	.short	0x010a
        /*0586*/ 	.byte	0x3f
	.zero		1


	//   ....[77]....
        /*0588*/ 	.word	0x00006700
        /*058c*/ 	.word	0x0000000b
        /*0590*/ 	.word	0x00000000
        /*0594*/ 	.short	0x010a
        /*0596*/ 	.byte	0x3f
	.zero		1


	//----- nvinfo : EIATTR_NUM_MBARRIERS
	.align		4
.L_37:
        /*0598*/ 	.byte	0x03, 0x38
        /*059a*/ 	.short	0x0022


	//----- nvinfo : EIATTR_EXIT_INSTR_OFFSETS
	.align		4
        /*059c*/ 	.byte	0x04, 0x1c
        /*059e*/ 	.short	(.L_39 - .L_38)


	//   ....[0]....
.L_38:
        /*05a0*/ 	.word	0x00001300


	//   ....[1]....
        /*05a4*/ 	.word	0x00001360


	//   ....[2]....
        /*05a8*/ 	.word	0x00004b20


	//   ....[3]....
        /*05ac*/ 	.word	0x00004b50


	//   ....[4]....
        /*05b0*/ 	.word	0x00006090


	//----- nvinfo : EIATTR_MAX_THREADS
	.align		4
.L_39:
        /*05b4*/ 	.byte	0x04, 0x05
        /*05b6*/ 	.short	(.L_41 - .L_40)
.L_40:
        /*05b8*/ 	.word	0x00000180
        /*05bc*/ 	.word	0x00000001
        /*05c0*/ 	.word	0x00000001


	//----- nvinfo : EIATTR_CRS_STACK_SIZE
	.align		4
.L_41:
        /*05c4*/ 	.byte	0x04, 0x1e
        /*05c6*/ 	.short	(.L_43 - .L_42)
.L_42:
        /*05c8*/ 	.word	0x00000000


	//----- nvinfo : EIATTR_CBANK_PARAM_SIZE
	.align		4
.L_43:
        /*05cc*/ 	.byte	0x03, 0x19
        /*05ce*/ 	.short	0x0470


	//----- nvinfo : EIATTR_PARAM_CBANK
	.align		4
        /*05d0*/ 	.byte	0x04, 0x0a
        /*05d2*/ 	.short	(.L_45 - .L_44)
	.align		4
.L_44:
        /*05d4*/ 	.word	index@(.nv.constant0._ZN7cutlass13device_kernelINS_4gemm6kernel13GemmUniversalIN4cute5tupleIJiiiiEEENS1_10collective13CollectiveMmaINS1_34MainloopSm90TmaGmmaWarpSpecializedILi14ENS5_IJNS4_1CILi1EEESB_SB_EEENS1_32KernelTmaWarpSpecializedPingpongEEENS5_IJNSA_ILi64EEESF_NSA_ILi32EEEEEENS_10tfloat32_tENS5_IJlSB_lEEESI_SJ_NS4_8TiledMMAINS4_8MMA_AtomIJNS4_4SM904GMMA29MMA_64x64x8_F32TF32TF32_SS_TNILNSN_7ScaleInE1ELSP_1EEEEEENS4_6LayoutISC_NS5_IJNSA_ILi0EEEST_ST_EEEEENS5_IJNS4_10UnderscoreESW_SW_EEEEENS4_13SM90_TMA_LOADENS4_14ComposedLayoutINS4_7SwizzleILi3ELi4ELi3EEENS4_18smem_ptr_flag_bitsILi32EEENSS_INS5_IJNSA_ILi8EEESG_EEENS5_IJSG_SB_EEEEEEEvNS4_8identityESZ_S19_vS1A_EENS_8epilogue10collective6detail29Sm90TmaWarpSpecializedAdapterINS1D_15DefaultEpilogueISI_SJ_SJ_NS1C_6thread17LinearCombinationISI_Li1EffLNS1H_9ScaleType4KindE0ELNS_15FloatRoundStyleE2ESI_EENS1_15EpilogueDefaultEEEEEvvEEEEvNT_6ParamsE)
        /*05d8*/ 	.short	0x0210
        /*05da*/ 	.short	0x0470


	//----- nvinfo : EIATTR_SW_WAR
	.align		4
.L_45:
        /*05dc*/ 	.byte	0x04, 0x36
        /*05de*/ 	.short	(.L_47 - .L_46)
.L_46:
        /*05e0*/ 	.word	0x00000008
.L_47:


//--------------------- .nv.callgraph             --------------------------
	.section	.nv.callgraph,"",@"SHT_CUDA_CALLGRAPH"
	.align	4
	.sectionentsize	8
	.align		4
        /*0000*/ 	.word	0x00000000
	.align		4
        /*0004*/ 	.word	0xffffffff
	.align		4
        /*0008*/ 	.word	index@(_ZN7cutlass13device_kernelINS_4gemm6kernel13GemmUniversalIN4cute5tupleIJiiiiEEENS1_10collective13CollectiveMmaINS1_34MainloopSm90TmaGmmaWarpSpecializedILi14ENS5_IJNS4_1CILi1EEESB_SB_EEENS1_32KernelTmaWarpSpecializedPingpongEEENS5_IJNSA_ILi64EEESF_NSA_ILi32EEEEEENS_10tfloat32_tENS5_IJlSB_lEEESI_SJ_NS4_8TiledMMAINS4_8MMA_AtomIJNS4_4SM904GMMA29MMA_64x64x8_F32TF32TF32_SS_TNILNSN_7ScaleInE1ELSP_1EEEEEENS4_6LayoutISC_NS5_IJNSA_ILi0EEEST_ST_EEEEENS5_IJNS4_10UnderscoreESW_SW_EEEEENS4_13SM90_TMA_LOADENS4_14ComposedLayoutINS4_7SwizzleILi3ELi4ELi3EEENS4_18smem_ptr_flag_bitsILi32EEENSS_INS5_IJNSA_ILi8EEESG_EEENS5_IJSG_SB_EEEEEEEvNS4_8identityESZ_S19_vS1A_EENS_8epilogue10collective6detail29Sm90TmaWarpSpecializedAdapterINS1D_15DefaultEpilogueISI_SJ_SJ_NS1C_6thread17LinearCombinationISI_Li1EffLNS1H_9ScaleType4KindE0ELNS_15FloatRoundStyleE2ESI_EENS1_15EpilogueDefaultEEEEEvvEEEEvNT_6ParamsE)
	.align		4
        /*000c*/ 	.word	index@(__assertfail)
	.align		4
        /*0010*/ 	.word	0x00000000
	.align		4
        /*0014*/ 	.word	0xfffffffe
	.align		4
        /*0018*/ 	.word	0x00000000
	.align		4
        /*001c*/ 	.word	0xfffffffd
	.align		4
        /*0020*/ 	.word	0x00000000
	.align		4
        /*0024*/ 	.word	0xfffffffc


//--------------------- .nv.constant4             --------------------------
	.section	.nv.constant4,"a",@progbits
	.align	8
	.align		8
.nv.constant4:
        /*0000*/ 	.dword	__assertfail
	.align		8
        /*0008*/ 	.dword	__unnamed_1
	.align		8
        /*0010*/ 	.dword	_ZN39_INTERNAL_3093d9e6_4_k_cu_d9132196_56884cuda3std3__45__cpo5beginE
	.align		8
        /*0018*/ 	.dword	_ZN39_INTERNAL_3093d9e6_4_k_cu_d9132196_56884cuda3std3__45__cpo3endE
	.align		8
        /*0020*/ 	.dword	_ZN39_INTERNAL_3093d9e6_4_k_cu_d9132196_56884cuda3std3__45__cpo6cbeginE
	.align		8
        /*0028*/ 	.dword	_ZN39_INTERNAL_3093d9e6_4_k_cu_d9132196_56884cuda3std3__45__cpo4cendE
	.align		8
        /*0030*/ 	.dword	_ZN39_INTERNAL_3093d9e6_4_k_cu_d9132196_56884cuda3std3__441_GLOBAL__N__3093d9e6_4_k_cu_d9132196_56886ignoreE
	.align		8
        /*0038*/ 	.dword	_ZN39_INTERNAL_3093d9e6_4_k_cu_d9132196_56884cuda3std3__419piecewise_constructE
	.align		8
        /*0040*/ 	.dword	_ZN39_INTERNAL_3093d9e6_4_k_cu_d9132196_56884cuda3std3__48in_placeE
	.align		8
        /*0048*/ 	.dword	_ZN39_INTERNAL_3093d9e6_4_k_cu_d9132196_56884cuda3std6ranges3__45__cpo4swapE
	.align		8
        /*0050*/ 	.dword	_ZN39_INTERNAL_3093d9e6_4_k_cu_d9132196_56884cuda3std6ranges3__45__cpo9iter_moveE
	.align		8
        /*0058*/ 	.dword	_ZN39_INTERNAL_3093d9e6_4_k_cu_d9132196_56884cute7productE
	.align		8
        /*0060*/ 	.dword	_ZN39_INTERNAL_3093d9e6_4_k_cu_d9132196_56884cute1_E
	.align		8
        /*0068*/ 	.dword	$str$22
	.align		8
        /*0070*/ 	.dword	$str$23


//--------------------- .text._ZN7cutlass13device_kernelINS_4gemm6kernel13GemmUniversalIN4cute5tupleIJiiiiEEENS1_10collective13CollectiveMmaINS1_34MainloopSm90TmaGmmaWarpSpecializedILi14ENS5_IJNS4_1CILi1EEESB_SB_EEENS1_32KernelTmaWarpSpecializedPingpongEEENS5_IJNSA_ILi64EEESF_NSA_ILi32EEEEEENS_10tfloat32_tENS5_IJlSB_lEEESI_SJ_NS4_8TiledMMAINS4_8MMA_AtomIJNS4_4SM904GMMA29MMA_64x64x8_F32TF32TF32_SS_TNILNSN_7ScaleInE1ELSP_1EEEEEENS4_6LayoutISC_NS5_IJNSA_ILi0EEEST_ST_EEEEENS5_IJNS4_10UnderscoreESW_SW_EEEEENS4_13SM90_TMA_LOADENS4_14ComposedLayoutINS4_7SwizzleILi3ELi4ELi3EEENS4_18smem_ptr_flag_bitsILi32EEENSS_INS5_IJNSA_ILi8EEESG_EEENS5_IJSG_SB_EEEEEEEvNS4_8identityESZ_S19_vS1A_EENS_8epilogue10collective6detail29Sm90TmaWarpSpecializedAdapterINS1D_15DefaultEpilogueISI_SJ_SJ_NS1C_6thread17LinearCombinationISI_Li1EffLNS1H_9ScaleType4KindE0ELNS_15FloatRoundStyleE2ESI_EENS1_15EpilogueDefaultEEEEEvvEEEEvNT_6ParamsE --------------------------
	.section	.text._ZN7cutlass13device_kernelINS_4gemm6kernel13GemmUniversalIN4cute5tupleIJiiiiEEENS1_10collective13CollectiveMmaINS1_34MainloopSm90TmaGmmaWarpSpecializedILi14ENS5_IJNS4_1CILi1EEESB_SB_EEENS1_32KernelTmaWarpSpecializedPingpongEEENS5_IJNSA_ILi64EEESF_NSA_ILi32EEEEEENS_10tfloat32_tENS5_IJlSB_lEEESI_SJ_NS4_8TiledMMAINS4_8MMA_AtomIJNS4_4SM904GMMA29MMA_64x64x8_F32TF32TF32_SS_TNILNSN_7ScaleInE1ELSP_1EEEEEENS4_6LayoutISC_NS5_IJNSA_ILi0EEEST_ST_EEEEENS5_IJNS4_10UnderscoreESW_SW_EEEEENS4_13SM90_TMA_LOADENS4_14ComposedLayoutINS4_7SwizzleILi3ELi4ELi3EEENS4_18smem_ptr_flag_bitsILi32EEENSS_INS5_IJNSA_ILi8EEESG_EEENS5_IJSG_SB_EEEEEEEvNS4_8identityESZ_S19_vS1A_EENS_8epilogue10collective6detail29Sm90TmaWarpSpecializedAdapterINS1D_15DefaultEpilogueISI_SJ_SJ_NS1C_6thread17LinearCombinationISI_Li1EffLNS1H_9ScaleType4KindE0ELNS_15FloatRoundStyleE2ESI_EENS1_15EpilogueDefaultEEEEEvvEEEEvNT_6ParamsE,"ax",@progbits
	.align	128
.text._ZN7cutlass13device_kernelINS_4gemm6kernel13GemmUniversalIN4cute5tupleIJiiiiEEENS1_10collective13CollectiveMmaINS1_34MainloopSm90TmaGmmaWarpSpecializedILi14ENS5_IJNS4_1CILi1EEESB_SB_EEENS1_32KernelTmaWarpSpecializedPingpongEEENS5_IJNSA_ILi64EEESF_NSA_ILi32EEEEEENS_10tfloat32_tENS5_IJlSB_lEEESI_SJ_NS4_8TiledMMAINS4_8MMA_AtomIJNS4_4SM904GMMA29MMA_64x64x8_F32TF32TF32_SS_TNILNSN_7ScaleInE1ELSP_1EEEEEENS4_6LayoutISC_NS5_IJNSA_ILi0EEEST_ST_EEEEENS5_IJNS4_10UnderscoreESW_SW_EEEEENS4_13SM90_TMA_LOADENS4_14ComposedLayoutINS4_7SwizzleILi3ELi4ELi3EEENS4_18smem_ptr_flag_bitsILi32EEENSS_INS5_IJNSA_ILi8EEESG_EEENS5_IJSG_SB_EEEEEEEvNS4_8identityESZ_S19_vS1A_EENS_8epilogue10collective6detail29Sm90TmaWarpSpecializedAdapterINS1D_15DefaultEpilogueISI_SJ_SJ_NS1C_6thread17LinearCombinationISI_Li1EffLNS1H_9ScaleType4KindE0ELNS_15FloatRoundStyleE2ESI_EENS1_15EpilogueDefaultEEEEEvvEEEEvNT_6ParamsE:
        .type           _ZN7cutlass13device_kernelINS_4gemm6kernel13GemmUniversalIN4cute5tupleIJiiiiEEENS1_10collective13CollectiveMmaINS1_34MainloopSm90TmaGmmaWarpSpecializedILi14ENS5_IJNS4_1CILi1EEESB_SB_EEENS1_32KernelTmaWarpSpecializedPingpongEEENS5_IJNSA_ILi64EEESF_NSA_ILi32EEEEEENS_10tfloat32_tENS5_IJlSB_lEEESI_SJ_NS4_8TiledMMAINS4_8MMA_AtomIJNS4_4SM904GMMA29MMA_64x64x8_F32TF32TF32_SS_TNILNSN_7ScaleInE1ELSP_1EEEEEENS4_6LayoutISC_NS5_IJNSA_ILi0EEEST_ST_EEEEENS5_IJNS4_10UnderscoreESW_SW_EEEEENS4_13SM90_TMA_LOADENS4_14ComposedLayoutINS4_7SwizzleILi3ELi4ELi3EEENS4_18smem_ptr_flag_bitsILi32EEENSS_INS5_IJNSA_ILi8EEESG_EEENS5_IJSG_SB_EEEEEEEvNS4_8identityESZ_S19_vS1A_EENS_8epilogue10collective6detail29Sm90TmaWarpSpecializedAdapterINS1D_15DefaultEpilogueISI_SJ_SJ_NS1C_6thread17LinearCombinationISI_Li1EffLNS1H_9ScaleType4KindE0ELNS_15FloatRoundStyleE2ESI_EENS1_15EpilogueDefaultEEEEEvvEEEEvNT_6ParamsE,@function
        .size           _ZN7cutlass13device_kernelINS_4gemm6kernel13GemmUniversalIN4cute5tupleIJiiiiEEENS1_10collective13CollectiveMmaINS1_34MainloopSm90TmaGmmaWarpSpecializedILi14ENS5_IJNS4_1CILi1EEESB_SB_EEENS1_32KernelTmaWarpSpecializedPingpongEEENS5_IJNSA_ILi64EEESF_NSA_ILi32EEEEEENS_10tfloat32_tENS5_IJlSB_lEEESI_SJ_NS4_8TiledMMAINS4_8MMA_AtomIJNS4_4SM904GMMA29MMA_64x64x8_F32TF32TF32_SS_TNILNSN_7ScaleInE1ELSP_1EEEEEENS4_6LayoutISC_NS5_IJNSA_ILi0EEEST_ST_EEEEENS5_IJNS4_10UnderscoreESW_SW_EEEEENS4_13SM90_TMA_LOADENS4_14ComposedLayoutINS4_7SwizzleILi3ELi4ELi3EEENS4_18smem_ptr_flag_bitsILi32EEENSS_INS5_IJNSA_ILi8EEESG_EEENS5_IJSG_SB_EEEEEEEvNS4_8identityESZ_S19_vS1A_EENS_8epilogue10collective6detail29Sm90TmaWarpSpecializedAdapterINS1D_15DefaultEpilogueISI_SJ_SJ_NS1C_6thread17LinearCombinationISI_Li1EffLNS1H_9ScaleType4KindE0ELNS_15FloatRoundStyleE2ESI_EENS1_15EpilogueDefaultEEEEEvvEEEEvNT_6ParamsE,(.L_x_154 - _ZN7cutlass13device_kernelINS_4gemm6kernel13GemmUniversalIN4cute5tupleIJiiiiEEENS1_10collective13CollectiveMmaINS1_34MainloopSm90TmaGmmaWarpSpecializedILi14ENS5_IJNS4_1CILi1EEESB_SB_EEENS1_32KernelTmaWarpSpecializedPingpongEEENS5_IJNSA_ILi64EEESF_NSA_ILi32EEEEEENS_10tfloat32_tENS5_IJlSB_lEEESI_SJ_NS4_8TiledMMAINS4_8MMA_AtomIJNS4_4SM904GMMA29MMA_64x64x8_F32TF32TF32_SS_TNILNSN_7ScaleInE1ELSP_1EEEEEENS4_6LayoutISC_NS5_IJNSA_ILi0EEEST_ST_EEEEENS5_IJNS4_10UnderscoreESW_SW_EEEEENS4_13SM90_TMA_LOADENS4_14ComposedLayoutINS4_7SwizzleILi3ELi4ELi3EEENS4_18smem_ptr_flag_bitsILi32EEENSS_INS5_IJNSA_ILi8EEESG_EEENS5_IJSG_SB_EEEEEEEvNS4_8identityESZ_S19_vS1A_EENS_8epilogue10collective6detail29Sm90TmaWarpSpecializedAdapterINS1D_15DefaultEpilogueISI_SJ_SJ_NS1C_6thread17LinearCombinationISI_Li1EffLNS1H_9ScaleType4KindE0ELNS_15FloatRoundStyleE2ESI_EENS1_15EpilogueDefaultEEEEEvvEEEEvNT_6ParamsE)
        .other          _ZN7cutlass13device_kernelINS_4gemm6kernel13GemmUniversalIN4cute5tupleIJiiiiEEENS1_10collective13CollectiveMmaINS1_34MainloopSm90TmaGmmaWarpSpecializedILi14ENS5_IJNS4_1CILi1EEESB_SB_EEENS1_32KernelTmaWarpSpecializedPingpongEEENS5_IJNSA_ILi64EEESF_NSA_ILi32EEEEEENS_10tfloat32_tENS5_IJlSB_lEEESI_SJ_NS4_8TiledMMAINS4_8MMA_AtomIJNS4_4SM904GMMA29MMA_64x64x8_F32TF32TF32_SS_TNILNSN_7ScaleInE1ELSP_1EEEEEENS4_6LayoutISC_NS5_IJNSA_ILi0EEEST_ST_EEEEENS5_IJNS4_10UnderscoreESW_SW_EEEEENS4_13SM90_TMA_LOADENS4_14ComposedLayoutINS4_7SwizzleILi3ELi4ELi3EEENS4_18smem_ptr_flag_bitsILi32EEENSS_INS5_IJNSA_ILi8EEESG_EEENS5_IJSG_SB_EEEEEEEvNS4_8identityESZ_S19_vS1A_EENS_8epilogue10collective6detail29Sm90TmaWarpSpecializedAdapterINS1D_15DefaultEpilogueISI_SJ_SJ_NS1C_6thread17LinearCombinationISI_Li1EffLNS1H_9ScaleType4KindE0ELNS_15FloatRoundStyleE2ESI_EENS1_15EpilogueDefaultEEEEEvvEEEEvNT_6ParamsE,@"STO_CUDA_ENTRY STV_DEFAULT"
_ZN7cutlass13device_kernelINS_4gemm6kernel13GemmUniversalIN4cute5tupleIJiiiiEEENS1_10collective13CollectiveMmaINS1_34MainloopSm90TmaGmmaWarpSpecializedILi14ENS5_IJNS4_1CILi1EEESB_SB_EEENS1_32KernelTmaWarpSpecializedPingpongEEENS5_IJNSA_ILi64EEESF_NSA_ILi32EEEEEENS_10tfloat32_tENS5_IJlSB_lEEESI_SJ_NS4_8TiledMMAINS4_8MMA_AtomIJNS4_4SM904GMMA29MMA_64x64x8_F32TF32TF32_SS_TNILNSN_7ScaleInE1ELSP_1EEEEEENS4_6LayoutISC_NS5_IJNSA_ILi0EEEST_ST_EEEEENS5_IJNS4_10UnderscoreESW_SW_EEEEENS4_13SM90_TMA_LOADENS4_14ComposedLayoutINS4_7SwizzleILi3ELi4ELi3EEENS4_18smem_ptr_flag_bitsILi32EEENSS_INS5_IJNSA_ILi8EEESG_EEENS5_IJSG_SB_EEEEEEEvNS4_8identityESZ_S19_vS1A_EENS_8epilogue10collective6detail29Sm90TmaWarpSpecializedAdapterINS1D_15DefaultEpilogueISI_SJ_SJ_NS1C_6thread17LinearCombinationISI_Li1EffLNS1H_9ScaleType4KindE0ELNS_15FloatRoundStyleE2ESI_EENS1_15EpilogueDefaultEEEEEvvEEEEvNT_6ParamsE:
[----:B------:R-:W0:Y:S02]  /*0000*/  LDC R1, c[0x0][0x28] ;  /* 0x00000a00ff017b82 */ /* 0x000e240000000800 */
[----:B0-----:R-:W-:Y:S01]  /*0010*/  VIADD R1, R1, 0xfffffff8 ;  /* 0xfffffff801017836 */ /* 0x001fe20000000000 */
[----:B------:R-:W0:Y:S01]  /*0020*/  S2R R4, SR_TID.X ;  /* 0x0000000000047919 */ /* 0x000e220000002100 */
[----:B------:R-:W-:Y:S01]  /*0030*/  ELECT P0, URZ, PT ;  /* 0x00000000003f782f */ /* 0x000fe20003800000 */
[----:B------:R-:W-:Y:S01]  /*0040*/  BSSY B0, `(.L_x_0) ;  /* 0x000000f000007945 */ /* 0x000fe20003800000 */
[--C-:B0-----:R-:W-:Y:S02]  /*0050*/  SHF.R.U32.HI R0, RZ, 0x5, R4.reuse ;  /* 0x00000005ff007819 */ /* 0x101fe40000011604 */
[----:B------:R-:W-:-:S03]  /*0060*/  SHF.R.U32.HI R5, RZ, 0x7, R4 ;  /* 0x00000007ff057819 */ /* 0x000fc60000011604 */
[----:B------:R-:W0:Y:S04]  /*0070*/  SHFL.IDX PT, R2, R0, RZ, 0x1f ;  /* 0x00001fff00027589 */ /* 0x000e2800000e0000 */
[----:B------:R1:W2:Y:S01]  /*0080*/  SHFL.IDX PT, R8, R5, RZ, 0x1f ;  /* 0x00001fff05087589 */ /* 0x0002a200000e0000 */
[----:B0-----:R-:W-:-:S13]  /*0090*/  ISETP.NE.OR P0, PT, R2, RZ, !P0 ;  /* 0x000000ff0200720c */ /* 0x001fda0004705670 */
[----:B-12---:R-:W-:Y:S05]  /*00a0*/  @P0 BRA `(.L_x_1) ;  /* 0x0000000000200947 */ /* 0x006fea0003800000 */
[----:B------:R-:W-:Y:S02]  /*00b0*/  ULDC.64 UR4, c[0x0][0x198] ;  /* 0x0000660000047ab9 */ /* 0x000fe40000000a00 */
[----:B------:R-:W-:Y:S02]  /*00c0*/  UIADD3 UR6, UP0, UR4, 0xf0, URZ ;  /* 0x000000f004067890 */ /* 0x000fe4000ff1e03f */
[----:B------:R-:W-:Y:S02]  /*00d0*/  UIADD3 UR4, UP1, UR4, 0x1f0, URZ ;  /* 0x000001f004047890 */ /* 0x000fe4000ff3e03f */
[----:B------:R-:W-:Y:S02]  /*00e0*/  UIADD3.X UR7, URZ, UR5, URZ, UP0, !UPT ;  /* 0x000000053f077290 */ /* 0x000fe400087fe43f */
[----:B------:R-:W-:-:S07]  /*00f0*/  UIADD3.X UR5, URZ, UR5, URZ, UP1, !UPT ;  /* 0x000000053f057290 */ /* 0x000fce0008ffe43f */
[----:B------:R0:W-:Y:S02]  /*0100*/  UTMACCTL.PF [UR6] ;  /* 0x00000000060079b9 */ /* 0x0001e40008040000 */
[----:B------:R0:W-:Y:S02]  /*0110*/  UTMACCTL.PF [UR4] ;  /* 0x00000000040079b9 */ /* 0x0001e40008040000 */
[----:B0-----:R-:W-:Y:S01]  /*0120*/  NOP ;  /* 0x0000000000007918 */ /* 0x001fe20000000000 */
.L_x_1:
[----:B------:R-:W-:Y:S05]  /*0130*/  BSYNC B0 ;  /* 0x0000000000007941 */ /* 0x000fea0003800000 */
.L_x_0:
[----:B------:R-:W0:Y:S02]  /*0140*/  SHFL.IDX PT, R3, R0, RZ, 0x1f ;  /* 0x00001fff00037589 */ /* 0x000e2400000e0000 */
[----:B0-----:R-:W-:-:S13]  /*0150*/  ISETP.NE.AND P0, PT, R3, RZ, PT ;  /* 0x000000ff0300720c */ /* 0x001fda0003f05270 */
[----:B------:R-:W-:Y:S05]  /*0160*/  @P0 BRA `(.L_x_2) ;  /* 0x0000000000b40947 */ /* 0x000fea0003800000 */
[----:B------:R-:W-:Y:S01]  /*0170*/  ELECT P0, URZ, PT ;  /* 0x00000000003f782f */ /* 0x000fe20003800000 */
[----:B------:R-:W-:-:S12]  /*0180*/  BSSY B0, `(.L_x_2) ;  /* 0x000002b000007945 */ /* 0x000fd80003800000 */
[----:B------:R-:W-:Y:S05]  /*0190*/  @!P0 BRA `(.L_x_3) ;  /* 0x0000000000a48947 */ /* 0x000fea0003800000 */
[----:B------:R-:W0:Y:S01]  /*01a0*/  S2UR UR8, SR_CgaCtaId ;  /* 0x00000000000879c3 */ /* 0x000e220000008800 */
[----:B------:R-:W-:Y:S01]  /*01b0*/  UMOV UR4, 0x400 ;  /* 0x0000040000047882 */ /* 0x000fe20000000000 */
[----:B------:R-:W-:Y:S01]  /*01c0*/  UMOV UR5, 0x1 ;  /* 0x0000000100057882 */ /* 0x000fe20000000000 */
[----:B------:R-:W-:Y:S02]  /*01d0*/  UMOV UR6, 0x80 ;  /* 0x0000008000067882 */ /* 0x000fe40000000000 */
[----:B------:R-:W-:-:S04]  /*01e0*/  UIADD3 UR6, -UR6, 0x100000, URZ ;  /* 0x0010000006067890 */ /* 0x000fc8000fffe13f */
[----:B------:R-:W-:Y:S02]  /*01f0*/  USHF.L.U32 UR7, UR6, 0xb, URZ ;  /* 0x0000000b06077899 */ /* 0x000fe4000800063f */
[----:B------:R-:W-:Y:S02]  /*0200*/  USHF.L.U32 UR6, UR6, 0x1, URZ ;  /* 0x0000000106067899 */ /* 0x000fe4000800063f */
[----:B0-----:R-:W-:Y:S02]  /*0210*/  ULEA UR8, UR8, UR4, 0x18 ;  /* 0x0000000408087291 */ /* 0x001fe4000f8ec03f */
[----:B------:R-:W-:-:S04]  /*0220*/  UIADD3 UR4, -UR5, 0x100000, URZ ;  /* 0x0010000005047890 */ /* 0x000fc8000fffe13f */
[----:B------:R-:W-:Y:S02]  /*0230*/  USHF.L.U32 UR5, UR4, 0xb, URZ ;  /* 0x0000000b04057899 */ /* 0x000fe4000800063f */
[----:B------:R-:W-:Y:S01]  /*0240*/  USHF.L.U32 UR4, UR4, 0x1, URZ ;  /* 0x0000000104047899 */ /* 0x000fe2000800063f */
[----:B------:R-:W0:Y:S11]  /*0250*/  FENCE.VIEW.ASYNC.S ;  /* 0x00000000000073c6 */ /* 0x000e360000000000 */
[----:B0-----:R0:W1:Y:S01]  /*0260*/  SYNCS.EXCH.64 URZ, [UR8], UR4 ;  /* 0x00000004083f75b2 */ /* 0x0010620008000100 */
[----:B------:R0:W2:Y:S01]  /*0270*/  SYNCS.EXCH.64 URZ, [UR8+0x70], UR6 ;  /* 0x00007006083f75b2 */ /* 0x0000a20008000100 */
[----:B------:R0:W3:Y:S01]  /*0280*/  SYNCS.EXCH.64 URZ, [UR8+0x8], UR4 ;  /* 0x00000804083f75b2 */ /* 0x0000e20008000100 */
[----:B------:R0:W4:Y:S01]  /*0290*/  SYNCS.EXCH.64 URZ, [UR8+0x78], UR6 ;  /* 0x00007806083f75b2 */ /* 0x0001220008000100 */
[----:B------:R0:W0:Y:S01]  /*02a0*/  SYNCS.EXCH.64 URZ, [UR8+0x10], UR4 ;  /* 0x00001004083f75b2 */ /* 0x0000220008000100 */
        /* <DEDUP_REMOVED lines=23> */
[----:B-1234-:R-:W-:Y:S01]  /*0420*/  NOP ;  /* 0x0000000000007918 */ /* 0x01efe20000000000 */
.L_x_3:
[----:B0-----:R-:W-:Y:S05]  /*0430*/  BSYNC B0 ;  /* 0x0000000000007941 */ /* 0x001fea0003800000 */
.L_x_2:
[----:B------:R-:W0:Y:S01]  /*0440*/  SHFL.IDX PT, R6, R0, RZ, 0x1f ;  /* 0x00001fff00067589 */ /* 0x000e2200000e0000 */
[----:B------:R-:W-:Y:S01]  /*0450*/  ELECT P0, URZ, PT ;  /* 0x00000000003f782f */ /* 0x000fe20003800000 */
[----:B------:R-:W-:Y:S01]  /*0460*/  NOP ;  /* 0x0000000000007918 */ /* 0x000fe20000000000 */
[----:B------:R-:W-:Y:S01]  /*0470*/  ELECT P1, URZ, PT ;  /* 0x00000000003f782f */ /* 0x000fe20003820000 */
[----:B------:R-:W1:Y:S01]  /*0480*/  SHFL.IDX PT, R3, R0, RZ, 0x1f ;  /* 0x00001fff00037589 */ /* 0x000e6200000e0000 */
[----:B------:R-:W-:Y:S01]  /*0490*/  UMOV UR4, 0x20 ;  /* 0x0000002000047882 */ /* 0x000fe20000000000 */
[----:B------:R-:W-:Y:S01]  /*04a0*/  UMOV UR11, 0x80 ;  /* 0x00000080000b7882 */ /* 0x000fe20000000000 */
[----:B------:R-:W-:Y:S01]  /*04b0*/  NOP ;  /* 0x0000000000007918 */ /* 0x000fe20000000000 */
[C---:B------:R-:W-:Y:S01]  /*04c0*/  VIADD R33, R8.reuse, 0xffffffff ;  /* 0xffffffff08217836 */ /* 0x040fe20000000000 */
[----:B------:R-:W2:Y:S01]  /*04d0*/  SHFL.IDX PT, R5, R5, RZ, 0x1f ;  /* 0x00001fff05057589 */ /* 0x000ea200000e0000 */
[----:B------:R-:W-:Y:S01]  /*04e0*/  ULDC.64 UR36, c[0x0][0x208] ;  /* 0x0000820000247ab9 */ /* 0x000fe20000000a00 */
[----:B------:R-:W-:-:S02]  /*04f0*/  ISETP.NE.AND P2, PT, R8, RZ, PT ;  /* 0x000000ff0800720c */ /* 0x000fc40003f45270 */
[----:B------:R-:W-:Y:S02]  /*0500*/  ISETP.GE.U32.AND P3, PT, R33, 0x2, PT ;  /* 0x000000022100780c */ /* 0x000fe40003f66070 */
[----:B0-----:R-:W-:Y:S02]  /*0510*/  ISETP.NE.OR P0, PT, R6, RZ, !P0 ;  /* 0x000000ff0600720c */ /* 0x001fe40004705670 */
[----:B-1----:R-:W-:Y:S02]  /*0520*/  ISETP.NE.OR P1, PT, R3, RZ, !P1 ;  /* 0x000000ff0300720c */ /* 0x002fe40004f25670 */
[----:B------:R-:W-:-:S04]  /*0530*/  SHF.R.S32.HI R3, RZ, 0x1f, R2 ;  /* 0x0000001fff037819 */ /* 0x000fc80000011402 */
[----:B------:R-:W-:-:S05]  /*0540*/  LEA.HI R3, R3, R2, RZ, 0x2 ;  /* 0x0000000203037211 */ /* 0x000fca00078f10ff */
[----:B------:R-:W-:Y:S01]  /*0550*/  VOTEU.ALL UP0, P0 ;  /* 0x00000000003f7886 */ /* 0x000fe20000000000 */
[----:B------:R-:W-:Y:S01]  /*0560*/  LOP3.LUT R3, R3, 0xfffffffc, RZ, 0xc0, !PT ;  /* 0xfffffffc03037812 */ /* 0x000fe200078ec0ff */
[----:B------:R-:W-:-:S03]  /*0570*/  VOTEU.ALL UP1, P1 ;  /* 0x00000000003f7886 */ /* 0x000fc60000820000 */
[----:B------:R-:W0:Y:S01]  /*0580*/  @!UP0 S2UR UR7, SR_CgaCtaId ;  /* 0x00000000000789c3 */ /* 0x000e220000008800 */
[----:B------:R-:W-:Y:S01]  /*0590*/  @!UP0 UMOV UR6, 0x400 ;  /* 0x0000040000068882 */ /* 0x000fe20000000000 */
[----:B------:R-:W-:-:S04]  /*05a0*/  @!UP0 UIADD3 UR4, -UR4, 0x100000, URZ ;  /* 0x0010000004048890 */ /* 0x000fc8000fffe13f */
[----:B------:R-:W-:Y:S02]  /*05b0*/  @!UP0 USHF.L.U32 UR5, UR4, 0xb, URZ ;  /* 0x0000000b04058899 */ /* 0x000fe4000800063f */
[----:B------:R-:W-:Y:S01]  /*05c0*/  @!UP0 USHF.L.U32 UR4, UR4, 0x1, URZ ;  /* 0x0000000104048899 */ /* 0x000fe2000800063f */
[----:B------:R-:W-:Y:S01]  /*05d0*/  IMAD.IADD R0, R2, 0x1, -R3 ;  /* 0x0000000102007824 */ /* 0x000fe200078e0a03 */
[----:B------:R-:W-:Y:S01]  /*05e0*/  @!UP1 UMOV UR9, 0x400 ;  /* 0x0000040000099882 */ /* 0x000fe20000000000 */
[----:B------:R-:W-:Y:S01]  /*05f0*/  VOTEU.ALL UP2, P1 ;  /* 0x00000000003f7886 */ /* 0x000fe20000840000 */
[----:B------:R-:W-:Y:S01]  /*0600*/  VOTEU.ALL UP3, P1 ;  /* 0x00000000003f7886 */ /* 0x000fe20000860000 */
[----:B------:R-:W-:Y:S01]  /*0610*/  VOTEU.ALL UP4, P1 ;  /* 0x00000000003f7886 */ /* 0x000fe20000880000 */
[----:B------:R-:W1:Y:S01]  /*0620*/  @!UP1 S2UR UR10, SR_CgaCtaId ;  /* 0x00000000000a99c3 */ /* 0x000e620000008800 */
[----:B------:R-:W-:Y:S01]  /*0630*/  VOTEU.ALL UP5, P1 ;  /* 0x00000000003f7886 */ /* 0x000fe200008a0000 */
[----:B------:R-:W-:-:S04]  /*0640*/  SHF.R.S32.HI R3, RZ, 0x1f, R4 ;  /* 0x0000001fff037819 */ /* 0x000fc80000011404 */
[----:B------:R-:W-:-:S04]  /*0650*/  LEA.HI R3, R3, R4, RZ, 0x7 ;  /* 0x0000000403037211 */ /* 0x000fc800078f38ff */
[----:B------:R-:W-:-:S05]  /*0660*/  LOP3.LUT R3, R3, 0xffffff80, RZ, 0xc0, !PT ;  /* 0xffffff8003037812 */ /* 0x000fca00078ec0ff */
[----:B------:R-:W-:Y:S01]  /*0670*/  IMAD.IADD R3, R4, 0x1, -R3 ;  /* 0x0000000104037824 */ /* 0x000fe200078e0a03 */
[----:B0-----:R-:W-:Y:S02]  /*0680*/  @!UP0 ULEA UR8, UR7, UR6, 0x18 ;  /* 0x0000000607088291 */ /* 0x001fe4000f8ec03f */
[----:B------:R-:W-:-:S04]  /*0690*/  @!UP1 UIADD3 UR6, -UR11, 0x100000, URZ ;  /* 0x001000000b069890 */ /* 0x000fc8000fffe13f */
[----:B------:R-:W-:Y:S02]  /*06a0*/  @!UP1 USHF.L.U32 UR7, UR6, 0xb, URZ ;  /* 0x0000000b06079899 */ /* 0x000fe4000800063f */
[----:B------:R-:W-:Y:S01]  /*06b0*/  @!UP1 USHF.L.U32 UR6, UR6, 0x1, URZ ;  /* 0x0000000106069899 */ /* 0x000fe2000800063f */
[----:B------:R-:W-:Y:S01]  /*06c0*/  VOTEU.ALL UP0, P0 ;  /* 0x00000000003f7886 */ /* 0x000fe20000000000 */
[----:B-1----:R-:W-:Y:S01]  /*06d0*/  @!UP1 ULEA UR9, UR10, UR9, 0x18 ;  /* 0x000000090a099291 */ /* 0x002fe2000f8ec03f */
[----:B------:R-:W-:Y:S02]  /*06e0*/  VOTEU.ALL UP1, P0 ;  /* 0x00000000003f7886 */ /* 0x000fe40000020000 */
[----:B------:R-:W-:Y:S01]  /*06f0*/  ULDC.64 UR10, c[0x0][0x598] ;  /* 0x00016600000a7ab9 */ /* 0x000fe20000000a00 */
[----:B------:R-:W-:Y:S01]  /*0700*/  ISETP.NE.AND P0, PT, R0, 0x3, PT ;  /* 0x000000030000780c */ /* 0x000fe20003f05270 */
[----:B------:R-:W0:Y:S02]  /*0710*/  FENCE.VIEW.ASYNC.S ;  /* 0x00000000000073c6 */ /* 0x000e240000000000 */
[----:B0-----:R0:W1:Y:S01]  /*0720*/  @!UP0 SYNCS.EXCH.64 URZ, [UR8+0x110], UR4 ;  /* 0x00011004083f85b2 */ /* 0x0010620008000100 */
[----:B------:R-:W-:-:S02]  /*0730*/  ISETP.NE.U32.AND P1, PT, RZ, UR10, PT ;  /* 0x0000000aff007c0c */ /* 0x000fc4000bf25070 */
[----:B------:R-:W-:Y:S02]  /*0740*/  ISETP.EQ.OR P0, PT, R0, RZ, !P0 ;  /* 0x000000ff0000720c */ /* 0x000fe40004702670 */
[----:B------:R-:W-:Y:S02]  /*0750*/  ISETP.NE.AND.EX P1, PT, RZ, UR11, PT, P1 ;  /* 0x0000000bff007c0c */ /* 0x000fe4000bf25310 */
[----:B------:R-:W-:-:S04]  /*0760*/  ISETP.EQ.AND P0, PT, R8, RZ, P0 ;  /* 0x000000ff0800720c */ /* 0x000fc80000702270 */
[----:B------:R-:W-:-:S04]  /*0770*/  SEL R16, RZ, 0x1, !P0 ;  /* 0x00000001ff107807 */ /* 0x000fc80004000000 */
[----:B------:R-:W-:Y:S01]  /*0780*/  SEL R16, R16, 0x2, P3 ;  /* 0x0000000210107807 */ /* 0x000fe20001800000 */
[----:B------:R0:W1:Y:S01]  /*0790*/  @!UP1 SYNCS.EXCH.64 URZ, [UR8+0x118], UR4 ;  /* 0x00011804083f95b2 */ /* 0x0000620008000100 */
[----:B------:R-:W-:Y:S01]  /*07a0*/  NOP ;  /* 0x0000000000007918 */ /* 0x000fe20000000000 */
[----:B------:R0:W1:Y:S01]  /*07b0*/  @!UP2 SYNCS.EXCH.64 URZ, [UR9+0xf0], UR6 ;  /* 0x0000f006093fa5b2 */ /* 0x0000620008000100 */
[----:B------:R0:W1:Y:S01]  /*07c0*/  @!UP3 SYNCS.EXCH.64 URZ, [UR9+0xf8], UR6 ;  /* 0x0000f806093fb5b2 */ /* 0x0000620008000100 */
[----:B------:R0:W1:Y:S01]  /*07d0*/  @!UP4 SYNCS.EXCH.64 URZ, [UR9+0x100], UR6 ;  /* 0x00010006093fc5b2 */ /* 0x0000620008000100 */
[----:B------:R0:W1:Y:S01]  /*07e0*/  @!UP5 SYNCS.EXCH.64 URZ, [UR9+0x108], UR6 ;  /* 0x00010806093fd5b2 */ /* 0x0000620008000100 */
[----:B------:R-:W-:Y:S01]  /*07f0*/  NOP ;  /* 0x0000000000007918 */ /* 0x000fe20000000000 */
[----:B-1----:R-:W-:Y:S06]  /*0800*/  BAR.SYNC.DEFER_BLOCKING 0x0 ;  /* 0x0000000000007b1d */ /* 0x002fec0000010000 */
[----:B0-2---:R-:W-:Y:S05]  /*0810*/  @!P1 BRA `(.L_x_4) ;  /* 0x00000000001c9947 */ /* 0x005fea0003800000 */
[----:B------:R-:W0:Y:S02]  /*0820*/  LDC.64 R6, c[0x0][0x598] ;  /* 0x00016600ff067b82 */ /* 0x000e240000000a00 */
[----:B0-----:R-:W2:Y:S02]  /*0830*/  LDG.E.64 R6, desc[UR36][R6.64] ;  /* 0x0000002406067981 */ /* 0x001ea4000c1e1b00 */
[----:B--2---:R-:W-:-:S04]  /*0840*/  ISETP.NE.U32.AND P0, PT, R6, RZ, PT ;  /* 0x000000ff0600720c */ /* 0x004fc80003f05070 */
[----:B------:R-:W-:-:S13]  /*0850*/  ISETP.NE.AND.EX P0, PT, R7, RZ, PT, P0 ;  /* 0x000000ff0700720c */ /* 0x000fda0003f05300 */
[----:B------:R-:W-:Y:S05]  /*0860*/  @!P0 BRA `(.L_x_4) ;  /* 0x0000000000088947 */ /* 0x000fea0003800000 */
[----:B------:R1:W5:Y:S01]  /*0870*/  LD.E R56, desc[UR36][R6.64] ;  /* 0x0000002406387980 */ /* 0x000362000c101900 */
[----:B------:R-:W-:Y:S05]  /*0880*/  BRA `(.L_x_5) ;  /* 0x0000000000247947 */ /* 0x000fea0003800000 */
.L_x_4:
[----:B------:R-:W-:Y:S02]  /*0890*/  ULDC.64 UR4, c[0x0][0x588] ;  /* 0x0001620000047ab9 */ /* 0x000fe40000000a00 */
[----:B------:R-:W-:-:S04]  /*08a0*/  ISETP.NE.U32.AND P0, PT, RZ, UR4, PT ;  /* 0x00000004ff007c0c */ /* 0x000fc8000bf05070 */
[----:B------:R-:W-:-:S13]  /*08b0*/  ISETP.NE.AND.EX P0, PT, RZ, UR5, PT, P0 ;  /* 0x00000005ff007c0c */ /* 0x000fda000bf05300 */
[----:B------:R-:W-:Y:S05]  /*08c0*/  @!P0 BRA `(.L_x_6) ;  /* 0x00000000000c8947 */ /* 0x000fea0003800000 */
[----:B------:R-:W0:Y:S02]  /*08d0*/  LDC.64 R56, c[0x0][0x588] ;  /* 0x00016200ff387b82 */ /* 0x000e240000000a00 */
[----:B0-----:R0:W5:Y:S01]  /*08e0*/  LDG.E R56, desc[UR36][R56.64] ;  /* 0x0000002438387981 */ /* 0x001162000c1e1900 */
[----:B------:R-:W-:Y:S05]  /*08f0*/  BRA `(.L_x_5) ;  /* 0x0000000000087947 */ /* 0x000fea0003800000 */
.L_x_6:
[----:B------:R-:W-:Y:S02]  /*0900*/  ULDC UR4, c[0x0][0x580] ;  /* 0x0001600000047ab9 */ /* 0x000fe40000000800 */
[----:B------:R-:W-:-:S07]  /*0910*/  IMAD.U32 R56, RZ, RZ, UR4 ;  /* 0x00000004ff387e24 */ /* 0x000fce000f8e00ff */
.L_x_5:
[----:B------:R-:W-:Y:S02]  /*0920*/  ULDC.64 UR4, c[0x0][0x5a0] ;  /* 0x0001680000047ab9 */ /* 0x000fe40000000a00 */
[----:B------:R-:W-:-:S04]  /*0930*/  ISETP.NE.U32.AND P0, PT, RZ, UR4, PT ;  /* 0x00000004ff007c0c */ /* 0x000fc8000bf05070 */
[----:B------:R-:W-:-:S13]  /*0940*/  ISETP.NE.AND.EX P0, PT, RZ, UR5, PT, P0 ;  /* 0x00000005ff007c0c */ /* 0x000fda000bf05300 */
[----:B------:R-:W-:Y:S05]  /*0950*/  @!P0 BRA `(.L_x_7) ;  /* 0x00000000001c8947 */ /* 0x000fea0003800000 */
[----:B-1----:R-:W1:Y:S02]  /*0960*/  LDC.64 R6, c[0x0][0x5a0] ;  /* 0x00016800ff067b82 */ /* 0x002e640000000a00 */
[----:B-1----:R-:W2:Y:S02]  /*0970*/  LDG.E.64 R6, desc[UR36][R6.64] ;  /* 0x0000002406067981 */ /* 0x002ea4000c1e1b00 */
[----:B--2---:R-:W-:-:S04]  /*0980*/  ISETP.NE.U32.AND P0, PT, R6, RZ, PT ;  /* 0x000000ff0600720c */ /* 0x004fc80003f05070 */
[----:B------:R-:W-:-:S13]  /*0990*/  ISETP.NE.AND.EX P0, PT, R7, RZ, PT, P0 ;  /* 0x000000ff0700720c */ /* 0x000fda0003f05300 */
[----:B------:R-:W-:Y:S05]  /*09a0*/  @!P0 BRA `(.L_x_7) ;  /* 0x0000000000088947 */ /* 0x000fea0003800000 */
[----:B0-----:R2:W5:Y:S01]  /*09b0*/  LD.E R57, desc[UR36][R6.64] ;  /* 0x0000002406397980 */ /* 0x001562000c101900 */
[----:B------:R-:W-:Y:S05]  /*09c0*/  BRA `(.L_x_8) ;  /* 0x0000000000247947 */ /* 0x000fea0003800000 */
.L_x_7:
[----:B------:R-:W-:Y:S02]  /*09d0*/  ULDC.64 UR4, c[0x0][0x590] ;  /* 0x0001640000047ab9 */ /* 0x000fe40000000a00 */
[----:B------:R-:W-:-:S04]  /*09e0*/  ISETP.NE.U32.AND P0, PT, RZ, UR4, PT ;  /* 0x00000004ff007c0c */ /* 0x000fc8000bf05070 */
[----:B------:R-:W-:-:S13]  /*09f0*/  ISETP.NE.AND.EX P0, PT, RZ, UR5, PT, P0 ;  /* 0x00000005ff007c0c */ /* 0x000fda000bf05300 */
[----:B------:R-:W-:Y:S05]  /*0a00*/  @!P0 BRA `(.L_x_9) ;  /* 0x00000000000c8947 */ /* 0x000fea0003800000 */
[----:B-1----:R-:W0:Y:S02]  /*0a10*/  LDC.64 R6, c[0x0][0x590] ;  /* 0x00016400ff067b82 */ /* 0x002e240000000a00 */
[----:B0-----:R0:W5:Y:S01]  /*0a20*/  LDG.E R57, desc[UR36][R6.64] ;  /* 0x0000002406397981 */ /* 0x001162000c1e1900 */
[----:B------:R-:W-:Y:S05]  /*0a30*/  BRA `(.L_x_8) ;  /* 0x0000000000087947 */ /* 0x000fea0003800000 */
.L_x_9:
[----:B------:R-:W-:Y:S02]  /*0a40*/  ULDC UR4, c[0x0][0x584] ;  /* 0x0001610000047ab9 */ /* 0x000fe40000000800 */
[----:B0-----:R-:W-:-:S07]  /*0a50*/  IMAD.U32 R57, RZ, RZ, UR4 ;  /* 0x00000004ff397e24 */ /* 0x001fce000f8e00ff */
.L_x_8:
[----:B------:R-:W3:Y:S01]  /*0a60*/  LDC R2, c[0x0][0x65c] ;  /* 0x00019700ff027b82 */ /* 0x000ee20000000800 */
[----:B------:R-:W4:Y:S01]  /*0a70*/  S2R R14, SR_CTAID.Y ;  /* 0x00000000000e7919 */ /* 0x000f220000002600 */
[----:B------:R-:W-:Y:S01]  /*0a80*/  ULDC UR6, c[0x0][0x28c] ;  /* 0x0000a30000067ab9 */ /* 0x000fe20000000800 */
[----:B------:R-:W-:Y:S01]  /*0a90*/  ISETP.NE.AND P0, PT, R8, 0x2, PT ;  /* 0x000000020800780c */ /* 0x000fe20003f05270 */
[----:B------:R-:W-:Y:S01]  /*0aa0*/  UIADD3 UR6, UR6, 0x1f, URZ ;  /* 0x0000001f06067890 */ /* 0x000fe2000fffe03f */
[----:B012---:R-:W0:Y:S01]  /*0ab0*/  S2R R6, SR_CTAID.X ;  /* 0x0000000000067919 */ /* 0x007e220000002500 */
[----:B------:R-:W-:Y:S01]  /*0ac0*/  IMAD.MOV.U32 R7, RZ, RZ, RZ ;  /* 0x000000ffff077224 */ /* 0x000fe200078e00ff */
[----:B------:R-:W-:Y:S01]  /*0ad0*/  UMOV UR38, URZ ;  /* 0x0000003f00267c82 */ /* 0x000fe20008000000 */
[----:B------:R-:W-:Y:S01]  /*0ae0*/  USHF.R.S32.HI UR7, URZ, 0x1f, UR6 ;  /* 0x0000001f3f077899 */ /* 0x000fe20008011406 */
[----:B------:R-:W-:Y:S01]  /*0af0*/  UMOV UR39, URZ ;  /* 0x0000003f00277c82 */ /* 0x000fe20008000000 */
[----:B------:R-:W-:-:S02]  /*0b00*/  ULDC.64 UR8, c[0x0][0x650] ;  /* 0x0001940000087ab9 */ /* 0x000fc40000000a00 */
[----:B------:R-:W-:-:S04]  /*0b10*/  ULEA.HI UR7, UR7, UR6, URZ, 0x5 ;  /* 0x0000000607077291 */ /* 0x000fc8000f8f283f */
[----:B------:R-:W-:Y:S01]  /*0b20*/  USHF.R.S32.HI UR40, URZ, 0x5, UR7 ;  /* 0x000000053f287899 */ /* 0x000fe20008011407 */
[----:B---3--:R-:W-:-:S13]  /*0b30*/  ISETP.NE.AND P1, PT, R2, 0x1, PT ;  /* 0x000000010200780c */ /* 0x008fda0003f25270 */
[----:B------:R-:W0:Y:S01]  /*0b40*/  @P1 LDC R19, c[0x0][0x10] ;  /* 0x00000400ff131b82 */ /* 0x000e220000000800 */
[----:B----4-:R-:W-:Y:S02]  /*0b50*/  @P1 IMAD.MOV.U32 R8, RZ, RZ, R14 ;  /* 0x000000ffff081224 */ /* 0x010fe400078e000e */
[----:B------:R-:W-:Y:S02]  /*0b60*/  @P1 IMAD.MOV.U32 R9, RZ, RZ, RZ ;  /* 0x000000ffff091224 */ /* 0x000fe400078e00ff */
[----:B------:R-:W-:-:S03]  /*0b70*/  @P1 IMAD.MOV.U32 R17, RZ, RZ, RZ ;  /* 0x000000ffff111224 */ /* 0x000fc600078e00ff */
[----:B------:R-:W1:Y:S01]  /*0b80*/  @!P1 LDC R11, c[0x0][0xc] ;  /* 0x00000300ff0b9b82 */ /* 0x000e620000000800 */
[----:B------:R-:W-:Y:S01]  /*0b90*/  ULDC UR4, c[0x0][0xc] ;  /* 0x0000030000047ab9 */ /* 0x000fe20000000800 */
[----:B------:R-:W-:Y:S02]  /*0ba0*/  ULDC UR5, c[0x0][0x10] ;  /* 0x0000040000057ab9 */ /* 0x000fe40000000800 */
[----:B------:R-:W-:-:S04]  /*0bb0*/  UIMAD.WIDE.U32 UR4, UR4, UR5, URZ ;  /* 0x00000005040472a5 */ /* 0x000fc8000f8e003f */
[----:B------:R-:W2:Y:S01]  /*0bc0*/  LDC R2, c[0x0][0x14] ;  /* 0x00000500ff027b82 */ /* 0x000ea20000000800 */
[----:B0-----:R-:W-:-:S04]  /*0bd0*/  @P1 IMAD.WIDE.U32 R18, R6, R19, R8 ;  /* 0x0000001306121225 */ /* 0x001fc800078e0008 */
[----:B------:R-:W-:Y:S02]  /*0be0*/  @P1 IMAD.IADD R17, R19, 0x1, R17 ;  /* 0x0000000113111824 */ /* 0x000fe400078e0211 */
[----:B-1----:R-:W-:-:S04]  /*0bf0*/  @!P1 IMAD.WIDE.U32 R8, R11, R14, R6 ;  /* 0x0000000e0b089225 */ /* 0x002fc800078e0006 */
[----:B------:R-:W-:Y:S02]  /*0c00*/  @!P1 IMAD.MOV.U32 R18, RZ, RZ, R8 ;  /* 0x000000ffff129224 */ /* 0x000fe400078e0008 */
[----:B------:R-:W-:Y:S02]  /*0c10*/  @!P1 IMAD.MOV.U32 R17, RZ, RZ, R9 ;  /* 0x000000ffff119224 */ /* 0x000fe400078e0009 */
[----:B--2---:R-:W-:-:S04]  /*0c20*/  IMAD.WIDE.U32 R12, R2, UR4, RZ ;  /* 0x00000004020c7c25 */ /* 0x004fc8000f8e00ff */
[----:B------:R-:W-:Y:S01]  /*0c30*/  IMAD R23, R2, UR5, RZ ;  /* 0x0000000502177c24 */ /* 0x000fe2000f8e02ff */
[----:B------:R0:W-:Y:S03]  /*0c40*/  STL.64 [R1], R12 ;  /* 0x0000000c01007387 */ /* 0x0001e60000100a00 */
[----:B------:R-:W-:Y:S01]  /*0c50*/  IMAD.IADD R23, R13, 0x1, R23 ;  /* 0x000000010d177824 */ /* 0x000fe200078e0217 */
[----:B------:R-:W-:Y:S06]  /*0c60*/  @P0 BRA `(.L_x_10) ;  /* 0x0000000000240947 */ /* 0x000fec0003800000 */
[----:B------:R-:W-:Y:S01]  /*0c70*/  USHF.R.U32.HI UR4, URZ, 0x1, UR40 ;  /* 0x000000013f047899 */ /* 0x000fe20008011628 */
[----:B------:R-:W-:Y:S01]  /*0c80*/  IADD3 R18, P0, R18, R12, RZ ;  /* 0x0000000c12127210 */ /* 0x000fe20007f1e0ff */
[----:B------:R-:W-:Y:S02]  /*0c90*/  UISETP.GE.U32.AND UP0, UPT, UR40, 0xe, UPT ;  /* 0x0000000e2800788c */ /* 0x000fe4000bf06070 */
[----:B------:R-:W-:Y:S02]  /*0ca0*/  UIMAD.WIDE.U32 UR4, UR4, -0x6db6db6d, URZ ;  /* 0x92492493040478a5 */ /* 0x000fe4000f8e003f */
[----:B------:R-:W-:Y:S01]  /*0cb0*/  IMAD.X R17, R23, 0x1, R17, P0 ;  /* 0x0000000117117824 */ /* 0x000fe200000e0611 */
[----:B------:R-:W-:Y:S01]  /*0cc0*/  UMOV UR39, URZ ;  /* 0x0000003f00277c82 */ /* 0x000fe20008000000 */
[----:B------:R-:W-:-:S04]  /*0cd0*/  USHF.R.U32.HI UR4, URZ, 0x2, UR5 ;  /* 0x000000023f047899 */ /* 0x000fc80008011605 */
[----:B------:R-:W-:Y:S02]  /*0ce0*/  UIMAD UR38, UR4, -0xe, UR40 ;  /* 0xfffffff2042678a4 */ /* 0x000fe4000f8e0228 */
[----:B------:R-:W-:-:S12]  /*0cf0*/  @UP0 ULOP3.LUT UR39, UR4, 0x1, URZ, 0xc0, !UPT ;  /* 0x0000000104270892 */ /* 0x000fd8000f8ec03f */
.L_x_10:
[----:B------:R-:W-:Y:S01]  /*0d00*/  ISETP.GE.U32.AND P0, PT, R18, UR8, PT ;  /* 0x0000000812007c0c */ /* 0x000fe2000bf06070 */
[----:B------:R-:W-:Y:S01]  /*0d10*/  IMAD.MOV.U32 R19, RZ, RZ, -0x1 ;  /* 0xffffffffff137424 */ /* 0x000fe200078e00ff */
[----:B------:R-:W-:Y:S01]  /*0d20*/  PRMT R8, RZ, 0x7610, R8 ;  /* 0x00007610ff087816 */ /* 0x000fe20000000008 */
[----:B------:R-:W-:Y:S01]  /*0d30*/  IMAD.MOV.U32 R22, RZ, RZ, -0x1 ;  /* 0xffffffffff167424 */ /* 0x000fe200078e00ff */
[----:B------:R-:W-:Y:S01]  /*0d40*/  ISETP.GE.U32.AND.EX P0, PT, R17, UR9, PT, P0 ;  /* 0x0000000911007c0c */ /* 0x000fe2000bf06100 */
[----:B------:R-:W-:-:S12]  /*0d50*/  IMAD.MOV.U32 R2, RZ, RZ, -0x1 ;  /* 0xffffffffff027424 */ /* 0x000fd800078e00ff */
[----:B------:R-:W-:Y:S05]  /*0d60*/  @P0 BRA `(.L_x_11) ;  /* 0x00000004005c0947 */ /* 0x000fea0003800000 */
[----:B------:R-:W1:Y:S01]  /*0d70*/  LDC.64 R20, c[0x0][0x628] ;  /* 0x00018a00ff147b82 */ /* 0x000e620000000a00 */
[----:B------:R-:W-:Y:S02]  /*0d80*/  IMAD.MOV.U32 R8, RZ, RZ, R18 ;  /* 0x000000ffff087224 */ /* 0x000fe400078e0012 */
[----:B------:R-:W-:-:S05]  /*0d90*/  IMAD.MOV.U32 R9, RZ, RZ, R17 ;  /* 0x000000ffff097224 */ /* 0x000fca00078e0011 */
[----:B------:R-:W2:Y:S08]  /*0da0*/  LDC R2, c[0x0][0x630] ;  /* 0x00018c00ff027b82 */ /* 0x000eb00000000800 */
[----:B------:R-:W3:Y:S01]  /*0db0*/  LDC.64 R24, c[0x0][0x620] ;  /* 0x00018800ff187b82 */ /* 0x000ee20000000a00 */
[----:B-1----:R-:W-:-:S04]  /*0dc0*/  ISETP.NE.U32.AND P0, PT, R20, RZ, PT ;  /* 0x000000ff1400720c */ /* 0x002fc80003f05070 */
[----:B------:R-:W-:-:S13]  /*0dd0*/  ISETP.NE.AND.EX P0, PT, R21, RZ, PT, P0 ;  /* 0x000000ff1500720c */ /* 0x000fda0003f05300 */
[----:B--23--:R-:W-:Y:S05]  /*0de0*/  @!P0 BRA `(.L_x_12) ;  /* 0x0000000000288947 */ /* 0x00cfea0003800000 */
[----:B0-----:R-:W0:Y:S02]  /*0df0*/  LDC R13, c[0x0][0x634] ;  /* 0x00018d00ff0d7b82 */ /* 0x001e240000000800 */
[----:B0-----:R-:W-:-:S05]  /*0e00*/  IADD3 R13, P0, R18, R13, RZ ;  /* 0x0000000d120d7210 */ /* 0x001fca0007f1e0ff */
[----:B------:R-:W-:-:S04]  /*0e10*/  IMAD.X R15, RZ, RZ, R17, P0 ;  /* 0x000000ffff0f7224 */ /* 0x000fc800000e0611 */
[----:B------:R-:W-:-:S04]  /*0e20*/  IMAD.WIDE.U32 R8, R15, R20, RZ ;  /* 0x000000140f087225 */ /* 0x000fc800078e00ff */
[----:B------:R-:W-:-:S04]  /*0e30*/  IMAD.WIDE.U32 R10, P0, R13, R21, R8 ;  /* 0x000000150d0a7225 */ /* 0x000fc80007800008 */
[----:B------:R-:W-:-:S04]  /*0e40*/  IMAD.WIDE.U32 R8, R13, R20, RZ ;  /* 0x000000140d087225 */ /* 0x000fc800078e00ff */
[----:B------:R-:W-:Y:S01]  /*0e50*/  IMAD.X R13, RZ, RZ, RZ, P0 ;  /* 0x000000ffff0d7224 */ /* 0x000fe200000e06ff */
[----:B------:R-:W-:Y:S01]  /*0e60*/  IADD3 RZ, P0, R9, R10, RZ ;  /* 0x0000000a09ff7210 */ /* 0x000fe20007f1e0ff */
[----:B------:R-:W-:-:S04]  /*0e70*/  IMAD.MOV.U32 R12, RZ, RZ, R11 ;  /* 0x000000ffff0c7224 */ /* 0x000fc800078e000b */
[----:B------:R-:W-:-:S08]  /*0e80*/  IMAD.WIDE.U32.X R8, R15, R21, R12, P0 ;  /* 0x000000150f087225 */ /* 0x000fd000000e040c */
.L_x_12:
[-CC-:B------:R-:W-:Y:S01]  /*0e90*/  SHF.R.U64 R31, R8, R2.reuse, R9.reuse ;  /* 0x00000002081f7219 */ /* 0x180fe20000001209 */
[----:B0-----:R-:W0:Y:S01]  /*0ea0*/  LDC R12, c[0x0][0x618] ;  /* 0x00018600ff0c7b82 */ /* 0x001e220000000800 */
[----:B------:R-:W-:Y:S01]  /*0eb0*/  SHF.R.U32.HI R7, RZ, R2, R9 ;  /* 0x00000002ff077219 */ /* 0x000fe20000011609 */
[----:B------:R-:W-:Y:S01]  /*0ec0*/  ULDC UR4, c[0x0][0x150] ;  /* 0x0000540000047ab9 */ /* 0x000fe20000000800 */
[----:B------:R-:W-:Y:S01]  /*0ed0*/  IADD3 R11, P0, RZ, -R31, RZ ;  /* 0x8000001fff0b7210 */ /* 0x000fe20007f1e0ff */
[----:B------:R-:W-:Y:S01]  /*0ee0*/  IMAD.MOV.U32 R19, RZ, RZ, R17 ;  /* 0x000000ffff137224 */ /* 0x000fe200078e0011 */
[----:B------:R-:W-:-:S03]  /*0ef0*/  I2FP.F32.U32 R2, R6 ;  /* 0x0000000600027245 */ /* 0x000fc60000201000 */
[----:B------:R-:W1:Y:S01]  /*0f00*/  LDC.64 R26, c[0x0][0x640] ;  /* 0x00019000ff1a7b82 */ /* 0x000e620000000a00 */
[----:B------:R-:W-:Y:S02]  /*0f10*/  IMAD.X R13, RZ, RZ, ~R7, P0 ;  /* 0x000000ffff0d7224 */ /* 0x000fe400000e0e07 */
[----:B------:R-:W-:Y:S01]  /*0f20*/  FMUL R2, R2, UR4 ;  /* 0x0000000402027c20 */ /* 0x000fe20008400000 */
[----:B------:R-:W-:Y:S01]  /*0f30*/  IMAD.WIDE.U32 R8, R11, R24, R18 ;  /* 0x000000180b087225 */ /* 0x000fe200078e0012 */
[----:B------:R-:W-:-:S03]  /*0f40*/  ULDC UR4, c[0x0][0x154] ;  /* 0x0000550000047ab9 */ /* 0x000fc60000000800 */
[----:B------:R-:W-:Y:S01]  /*0f50*/  IMAD R10, R13, R24, RZ ;  /* 0x000000180d0a7224 */ /* 0x000fe200078e02ff */
[----:B------:R-:W2:Y:S01]  /*0f60*/  LDC R7, c[0x0][0x144] ;  /* 0x00005100ff077b82 */ /* 0x000ea20000000800 */
[----:B------:R-:W3:Y:S02]  /*0f70*/  F2I.U32.TRUNC.NTZ R2, R2 ;  /* 0x0000000200027305 */ /* 0x000ee4000020f000 */
[----:B------:R-:W-:-:S04]  /*0f80*/  IMAD R11, R11, R25, R10 ;  /* 0x000000190b0b7224 */ /* 0x000fc800078e020a */
[----:B------:R-:W-:Y:S01]  /*0f90*/  IMAD.IADD R9, R9, 0x1, R11 ;  /* 0x0000000109097824 */ /* 0x000fe200078e020b */
[----:B------:R-:W4:Y:S01]  /*0fa0*/  LDC R22, c[0x0][0x608] ;  /* 0x00018200ff167b82 */ /* 0x000f220000000800 */
[----:B------:R-:W-:-:S03]  /*0fb0*/  IMAD.MOV.U32 R11, RZ, RZ, -0x1 ;  /* 0xffffffffff0b7424 */ /* 0x000fc600078e00ff */
[--C-:B0-----:R-:W-:Y:S02]  /*0fc0*/  SHF.R.U64 R20, R8, R12, R9.reuse ;  /* 0x0000000c08147219 */ /* 0x101fe40000001209 */
[----:B------:R-:W-:Y:S02]  /*0fd0*/  I2FP.F32.U32 R8, R14 ;  /* 0x0000000e00087245 */ /* 0x000fe40000201000 */
[----:B------:R-:W0:Y:S01]  /*0fe0*/  LDC R24, c[0x0][0x658] ;  /* 0x00019600ff187b82 */ /* 0x000e220000000800 */
[----:B-1----:R-:W-:Y:S01]  /*0ff0*/  ISETP.NE.U32.AND P0, PT, R26, RZ, PT ;  /* 0x000000ff1a00720c */ /* 0x002fe20003f05070 */
[----:B---3--:R-:W-:Y:S02]  /*1000*/  IMAD.MOV R10, RZ, RZ, -R2 ;  /* 0x000000ffff0a7224 */ /* 0x008fe400078e0a02 */
[----:B------:R-:W-:Y:S01]  /*1010*/  FMUL R8, R8, UR4 ;  /* 0x0000000408087c20 */ /* 0x000fe20008400000 */
[----:B------:R-:W-:Y:S02]  /*1020*/  SHF.R.U32.HI R9, RZ, R12, R9 ;  /* 0x0000000cff097219 */ /* 0x000fe40000011609 */
[----:B------:R-:W-:Y:S01]  /*1030*/  ISETP.NE.AND.EX P0, PT, R27, RZ, PT, P0 ;  /* 0x000000ff1b00720c */ /* 0x000fe20003f05300 */
[----:B------:R1:W3:Y:S01]  /*1040*/  F2I.U32.TRUNC.NTZ R15, R8 ;  /* 0x00000008000f7305 */ /* 0x0002e2000020f000 */
[----:B------:R-:W1:Y:S01]  /*1050*/  LDC R19, c[0x0][0x148] ;  /* 0x00005200ff137b82 */ /* 0x000e620000000800 */
[----:B--2---:R-:W-:-:S07]  /*1060*/  IMAD R2, R7, R10, R6 ;  /* 0x0000000a07027224 */ /* 0x004fce00078e0206 */
[----:B------:R-:W2:Y:S01]  /*1070*/  LDC R25, c[0x0][0x600] ;  /* 0x00018000ff197b82 */ /* 0x000ea20000000800 */
[-CC-:B----4-:R-:W-:Y:S02]  /*1080*/  SHF.R.U64 R32, R20, R22.reuse, R9.reuse ;  /* 0x0000001614207219 */ /* 0x190fe40000001209 */
[----:B------:R-:W-:Y:S01]  /*1090*/  SHF.R.U32.HI R7, RZ, R22, R9 ;  /* 0x00000016ff077219 */ /* 0x000fe20000011609 */
[----:B------:R-:W-:-:S04]  /*10a0*/  IMAD.MOV.U32 R9, RZ, RZ, 0x1 ;  /* 0x00000001ff097424 */ /* 0x000fc800078e00ff */
[----:B------:R-:W4:Y:S01]  /*10b0*/  LDC R28, c[0x0][0x648] ;  /* 0x00019200ff1c7b82 */ /* 0x000f220000000800 */
[-C--:B0-----:R-:W-:Y:S02]  /*10c0*/  SHF.L.U32 R6, R11, R24.reuse, RZ ;  /* 0x000000180b067219 */ /* 0x081fe400000006ff */
[--C-:B------:R-:W-:Y:S02]  /*10d0*/  SHF.R.U64 R22, R32, R24, R7.reuse ;  /* 0x0000001820167219 */ /* 0x100fe40000001207 */
[----:B------:R-:W-:Y:S02]  /*10e0*/  LOP3.LUT R13, RZ, R6, RZ, 0x33, !PT ;  /* 0x00000006ff0d7212 */ /* 0x000fe400078e33ff */
[-C--:B------:R-:W-:Y:S01]  /*10f0*/  SHF.R.U32.HI R7, RZ, R24.reuse, R7 ;  /* 0x00000018ff077219 */ /* 0x080fe20000011607 */
[----:B------:R-:W0:Y:S01]  /*1100*/  LDC R29, c[0x0][0x638] ;  /* 0x00018e00ff1d7b82 */ /* 0x000e220000000800 */
[----:B------:R-:W-:Y:S01]  /*1110*/  SHF.L.U32 R12, R9, R24, RZ ;  /* 0x00000018090c7219 */ /* 0x000fe200000006ff */
[----:B------:R-:W-:-:S06]  /*1120*/  IMAD.MOV.U32 R6, RZ, RZ, R22 ;  /* 0x000000ffff067224 */ /* 0x000fcc00078e0016 */
[----:B------:R-:W0:Y:S01]  /*1130*/  LDC R30, c[0x0][0x610] ;  /* 0x00018400ff1e7b82 */ /* 0x000e220000000800 */
[----:B-1-3--:R-:W-:Y:S05]  /*1140*/  @!P0 BRA `(.L_x_13) ;  /* 0x0000000000288947 */ /* 0x00afea0003800000 */
[----:B------:R-:W1:Y:S02]  /*1150*/  LDC R11, c[0x0][0x64c] ;  /* 0x00019300ff0b7b82 */ /* 0x000e640000000800 */
[----:B-1----:R-:W-:-:S05]  /*1160*/  IADD3 R11, P0, R22, R11, RZ ;  /* 0x0000000b160b7210 */ /* 0x002fca0007f1e0ff */
        /* <DEDUP_REMOVED lines=8> */
.L_x_13:
[----:B----4-:R-:W-:Y:S01]  /*11f0*/  SHF.R.U64 R6, R6, R28, R7 ;  /* 0x0000001c06067219 */ /* 0x010fe20000001207 */
[----:B--2---:R-:W-:Y:S01]  /*1200*/  VIADD R7, R25, 0xffffffff ;  /* 0xffffffff19077836 */ /* 0x004fe20000000000 */
[----:B------:R-:W-:Y:S01]  /*1210*/  LOP3.LUT R13, R32, R13, RZ, 0xc0, !PT ;  /* 0x0000000d200d7212 */ /* 0x000fe200078ec0ff */
[----:B------:R-:W-:Y:S02]  /*1220*/  IMAD.MOV R15, RZ, RZ, -R15 ;  /* 0x000000ffff0f7224 */ /* 0x000fe400078e0a0f */
[----:B------:R-:W-:Y:S01]  /*1230*/  IMAD.MOV R8, RZ, RZ, -R6 ;  /* 0x000000ffff087224 */ /* 0x000fe200078e0a06 */
[----:B------:R-:W-:Y:S01]  /*1240*/  LOP3.LUT R7, R20, R7, RZ, 0xc0, !PT ;  /* 0x0000000714077212 */ /* 0x000fe200078ec0ff */
[----:B------:R-:W-:Y:S02]  /*1250*/  IMAD R13, R12, R6, R13 ;  /* 0x000000060c0d7224 */ /* 0x000fe400078e020d */
[----:B------:R-:W-:Y:S02]  /*1260*/  @P1 IMAD R2, R19, R15, R14 ;  /* 0x0000000f13021224 */ /* 0x000fe400078e020e */
[----:B0-----:R-:W-:-:S02]  /*1270*/  IMAD R6, R8, R29, R22 ;  /* 0x0000001d08067224 */ /* 0x001fc400078e0216 */
[----:B------:R-:W-:Y:S02]  /*1280*/  IMAD R2, R13, R30, R2 ;  /* 0x0000001e0d027224 */ /* 0x000fe400078e0202 */
[----:B------:R-:W-:Y:S02]  /*1290*/  IMAD R19, R6, R25, R7 ;  /* 0x0000001906137224 */ /* 0x000fe400078e0207 */
[----:B------:R-:W-:-:S03]  /*12a0*/  IMAD.MOV.U32 R8, RZ, RZ, 0x1 ;  /* 0x00000001ff087424 */ /* 0x000fc600078e00ff */
[----:B------:R-:W-:Y:S02]  /*12b0*/  SEL R22, R19, R2, !P1 ;  /* 0x0000000213167207 */ /* 0x000fe40004800000 */
[----:B------:R-:W-:Y:S01]  /*12c0*/  SEL R19, R2, R19, !P1 ;  /* 0x0000001302137207 */ /* 0x000fe20004800000 */
[----:B------:R-:W-:-:S07]  /*12d0*/  IMAD.MOV.U32 R2, RZ, RZ, R31 ;  /* 0x000000ffff027224 */ /* 0x000fce00078e001f */
.L_x_11:
[----:B------:R-:W-:Y:S05]  /*12e0*/  @!P2 BRA `(.L_x_14) ;  /* 0x000000380010a947 */ /* 0x000fea0003800000 */
[----:B------:R-:W-:-:S13]  /*12f0*/  ISETP.GT.U32.AND P0, PT, R33, 0x1, PT ;  /* 0x000000012100780c */ /* 0x000fda0003f04070 */
[----:B------:R-:W-:Y:S05]  /*1300*/  @P0 EXIT ;  /* 0x000000000000094d */ /* 0x000fea0003800000 */
.L_x_15:
[----:B------:R-:W-:-:S08]  /*1310*/  NOP ;  /* 0x0000000000007918 */ /* 0x000fd00000000000 */
[----:B------:R-:W1:Y:S02]  /*1320*/  USETMAXREG.TRY_ALLOC.CTAPOOL UP0, 0xe8 ;  /* 0x000000e8000079c8 */ /* 0x000e640008000600 */
[----:B-1----:R-:W-:-:S13]  /*1330*/  PLOP3.LUT P0, PT, PT, PT, UP0, 0x80, 0x0 ;  /* 0x000000000000781c */ /* 0x002fda0003f0f008 */
[----:B------:R-:W-:Y:S05]  /*1340*/  @!P0 BRA `(.L_x_15) ;  /* 0xfffffffc00f08947 */ /* 0x000fea000383ffff */
[----:B------:R-:W-:-:S13]  /*1350*/  LOP3.LUT P0, RZ, R8, 0xff, RZ, 0xc0, !PT ;  /* 0x000000ff08ff7812 */ /* 0x000fda000780c0ff */
[----:B------:R-:W-:Y:S05]  /*1360*/  @!P0 EXIT ;  /* 0x000000000000894d */ /* 0x000fea0003800000 */
[----:B------:R-:W1:Y:S01]  /*1370*/  S2UR UR4, SR_CgaCtaId ;  /* 0x00000000000479c3 */ /* 0x000e620000008800 */
[----:B------:R-:W-:Y:S01]  /*1380*/  VIADD R6, R5, 0xffffffff ;  /* 0xffffffff05067836 */ /* 0x000fe20000000000 */
[----:B------:R-:W-:Y:S01]  /*1390*/  SHF.R.S32.HI R0, RZ, 0x1f, R3 ;  /* 0x0000001fff007819 */ /* 0x000fe20000011403 */
[----:B------:R-:W-:Y:S01]  /*13a0*/  UMOV UR41, 0x400 ;  /* 0x0000040000297882 */ /* 0x000fe20000000000 */
[----:B------:R-:W-:Y:S01]  /*13b0*/  UISETP.LT.AND UP0, UPT, UR40, 0x1, UPT ;  /* 0x000000012800788c */ /* 0x000fe2000bf01270 */
[----:B------:R-:W-:Y:S01]  /*13c0*/  LOP3.LUT R70, R16, 0x1, RZ, 0xfc, !PT ;  /* 0x0000000110467812 */ /* 0x000fe200078efcff */
[----:B------:R-:W-:Y:S01]  /*13d0*/  ULDC UR6, c[0x0][0x284] ;  /* 0x0000a10000067ab9 */ /* 0x000fe20000000800 */
[----:B------:R-:W-:Y:S01]  /*13e0*/  R2UR UR42, R6 ;  /* 0x00000000062a72ca */ /* 0x000fe200000e0000 */
[----:B------:R-:W-:Y:S01]  /*13f0*/  USEL UR43, UR40, 0x1, UP0 ;  /* 0x00000001282b7887 */ /* 0x000fe20008000000 */
[CC--:B------:R-:W-:Y:S01]  /*1400*/  LEA.HI R4, R0.reuse, R3.reuse, RZ, 0x2 ;  /* 0x0000000300047211 */ /* 0x0c0fe200078f10ff */
[----:B------:R-:W-:Y:S01]  /*1410*/  USHF.L.U32 UR46, UR40, 0x1, URZ ;  /* 0x00000001282e7899 */ /* 0x000fe2000800063f */
[----:B------:R-:W-:Y:S01]  /*1420*/  LEA.HI R0, R0, R3, RZ, 0x5 ;  /* 0x0000000300007211 */ /* 0x000fe200078f28ff */
[----:B------:R-:W-:Y:S01]  /*1430*/  UIADD3 UR43, -UR43, UR40, URZ ;  /* 0x000000282b2b7290 */ /* 0x000fe2000fffe13f */
[----:B------:R-:W-:-:S02]  /*1440*/  SHF.R.S32.HI R58, RZ, 0x2, R4 ;  /* 0x00000002ff3a7819 */ /* 0x000fc40000011404 */
[----:B------:R-:W-:Y:S02]  /*1450*/  SHF.R.S32.HI R5, RZ, 0x1f, R4 ;  /* 0x0000001fff057819 */ /* 0x000fe40000011404 */
[----:B------:R-:W-:Y:S02]  /*1460*/  LOP3.LUT R60, R4, 0xfffffffc, RZ, 0xc0, !PT ;  /* 0xfffffffc043c7812 */ /* 0x000fe400078ec0ff */
[----:B------:R-:W-:Y:S01]  /*1470*/  LEA.HI R5, R5, R58, RZ, 0x3 ;  /* 0x0000003a05057211 */ /* 0x000fe200078f18ff */
[----:B------:R-:W-:Y:S01]  /*1480*/  USHF.L.U32 UR42, UR42, 0x3, URZ ;  /* 0x000000032a2a7899 */ /* 0x000fe2000800063f */
[----:B------:R-:W-:Y:S01]  /*1490*/  ISETP.NE.AND P0, PT, R6, RZ, PT ;  /* 0x000000ff0600720c */ /* 0x000fe20003f05270 */
[----:B------:R-:W-:Y:S01]  /*14a0*/  IMAD.IADD R60, R3, 0x1, -R60 ;  /* 0x00000001033c7824 */ /* 0x000fe200078e0a3c */
[----:B------:R-:W-:Y:S01]  /*14b0*/  LOP3.LUT R5, R5, 0xfffffff8, RZ, 0xc0, !PT ;  /* 0xfffffff805057812 */ /* 0x000fe200078ec0ff */
[----:B-1----:R-:W-:Y:S01]  /*14c0*/  ULEA UR41, UR4, UR41, 0x18 ;  /* 0x0000002904297291 */ /* 0x002fe2000f8ec03f */
[----:B------:R-:W-:Y:S01]  /*14d0*/  SEL R71, RZ, 0x1, P0 ;  /* 0x00000001ff477807 */ /* 0x000fe20000000000 */
[----:B------:R-:W-:-:S02]  /*14e0*/  IMAD.U32 R62, RZ, RZ, UR42 ;  /* 0x0000002aff3e7e24 */ /* 0x000fc4000f8e00ff */
[----:B------:R-:W-:Y:S01]  /*14f0*/  UIADD3 UR47, UR41, 0xf0, URZ ;  /* 0x000000f0292f7890 */ /* 0x000fe2000fffe03f */
[----:B------:R-:W-:Y:S01]  /*1500*/  IMAD.IADD R58, R58, 0x1, -R5 ;  /* 0x000000013a3a7824 */ /* 0x000fe200078e0a05 */
[----:B------:R-:W-:Y:S01]  /*1510*/  UIADD3 UR4, UR41, 0x200, URZ ;  /* 0x0000020029047890 */ /* 0x000fe2000fffe03f */
[----:B------:R-:W-:Y:S01]  /*1520*/  SHF.R.S32.HI R5, RZ, 0x5, R0 ;  /* 0x00000005ff057819 */ /* 0x000fe20000011400 */
[----:B------:R-:W-:Y:S01]  /*1530*/  UIADD3 UR5, UR41, 0x1c200, URZ ;  /* 0x0001c20029057890 */ /* 0x000fe2000fffe03f */
[C---:B------:R-:W-:Y:S01]  /*1540*/  LOP3.LUT R64, R62.reuse, 0x8, RZ, 0xc0, !PT ;  /* 0x000000083e407812 */ /* 0x040fe200078ec0ff */
[----:B------:R-:W-:Y:S01]  /*1550*/  USHF.R.U32.HI UR4, URZ, 0x4, UR4 ;  /* 0x000000043f047899 */ /* 0x000fe20008011604 */
[--C-:B------:R-:W-:Y:S01]  /*1560*/  SHF.R.S32.HI R59, RZ, 0x1f, R58.reuse ;  /* 0x0000001fff3b7819 */ /* 0x100fe2000001143a */
[----:B------:R-:W-:Y:S01]  /*1570*/  USHF.R.U32.HI UR5, URZ, 0x4, UR5 ;  /* 0x000000043f057899 */ /* 0x000fe20008011605 */
[C-C-:B------:R-:W-:Y:S01]  /*1580*/  IMAD R65, R5.reuse, -0x10, -R58.reuse ;  /* 0xfffffff005417824 */ /* 0x140fe200078e0a3a */
[----:B------:R-:W-:Y:S01]  /*1590*/  ULOP3.LUT UR4, UR4, 0x3fff, URZ, 0xc0, !UPT ;  /* 0x00003fff04047892 */ /* 0x000fe2000f8ec03f */
[----:B------:R-:W-:Y:S01]  /*15a0*/  IMAD.U32 R61, RZ, RZ, UR47 ;  /* 0x0000002fff3d7e24 */ /* 0x000fe2000f8e00ff */
[----:B------:R-:W-:Y:S01]  /*15b0*/  ULOP3.LUT UR5, UR5, 0x3fff, URZ, 0xc0, !UPT ;  /* 0x00003fff05057892 */ /* 0x000fe2000f8ec03f */
[----:B------:R-:W-:Y:S01]  /*15c0*/  IMAD.WIDE R58, R5, 0x10, R58 ;  /* 0x00000010053a7825 */ /* 0x000fe200078e023a */
[----:B------:R-:W-:Y:S01]  /*15d0*/  LOP3.LUT R62, R62, 0x8, RZ, 0xc, !PT ;  /* 0x000000083e3e7812 */ /* 0x000fe200078e0cff */
[----:B------:R-:W-:Y:S01]  /*15e0*/  ULOP3.LUT UR44, UR4, 0x10000, URZ, 0xfc, !UPT ;  /* 0x00010000042c7892 */ /* 0x000fe2000f8efc3f */
[----:B------:R-:W-:Y:S01]  /*15f0*/  LOP3.LUT R64, R64, 0x18, RZ, 0x3c, !PT ;  /* 0x0000001840407812 */ /* 0x000fe200078e3cff */
[----:B------:R-:W-:Y:S01]  /*1600*/  VIADD R63, R61, UR42 ;  /* 0x0000002a3d3f7c36 */ /* 0x000fe20008000000 */
[----:B------:R-:W-:Y:S01]  /*1610*/  ULOP3.LUT UR45, UR5, 0x10000, URZ, 0xfc, !UPT ;  /* 0x00010000052d7892 */ /* 0x000fe2000f8efc3f */
[----:B------:R-:W-:-:S11]  /*1620*/  VIADD R65, R65, UR6 ;  /* 0x0000000641417c36 */ /* 0x000fd60008000000 */
.L_x_99:
[----:B------:R-:W-:Y:S01]  /*1630*/  SHF.L.U32 R0, R71, 0x1f, RZ ;  /* 0x0000001f47007819 */ /* 0x000fe200000006ff */
[----:B------:R-:W-:Y:S02]  /*1640*/  ULDC UR4, c[0x0][0x28c] ;  /* 0x0000a30000047ab9 */ /* 0x000fe40000000800 */
[----:B------:R-:W-:Y:S01]  /*1650*/  ISETP.LT.AND P1, PT, RZ, UR4, PT ;  /* 0x00000004ff007c0c */ /* 0x000fe2000bf21270 */
[----:B------:R-:W1:Y:S02]  /*1660*/  SYNCS.PHASECHK.TRANS64.TRYWAIT P0, [R61+UR42], R0 ;  /* 0x000000003d0075a7 */ /* 0x000e64000800016a */
[----:B01-34-:R-:W-:Y:S10]  /*1670*/  @!P0 BRA `(.L_x_16) ;  /* 0x0000004800888947 */ /* 0x01bff40003800000 */
.L_x_131:
[----:B------:R-:W-:Y:S05]  /*1680*/  @P1 BRA `(.L_x_17) ;  /* 0x0000000000401947 */ /* 0x000fea0003800000 */
[----:B-1----:R-:W-:Y:S01]  /*1690*/  MOV R0, 0x0 ;  /* 0x0000000000007802 */ /* 0x002fe20000000f00 */
[----:B------:R-:W-:Y:S01]  /*16a0*/  ULDC.64 UR4, c[0x4][0x68] ;  /* 0x01001a0000047ab9 */ /* 0x000fe20000000a00 */
[----:B------:R-:W-:Y:S01]  /*16b0*/  ULDC.64 UR6, c[0x4][0x8] ;  /* 0x0100020000067ab9 */ /* 0x000fe20000000a00 */
[----:B------:R-:W-:Y:S01]  /*16c0*/  IMAD.U32 R4, RZ, RZ, UR4 ;  /* 0x00000004ff047e24 */ /* 0x000fe2000f8e00ff */
[----:B------:R1:W2:Y:S01]  /*16d0*/  LDC.64 R14, c[0x4][R0] ;  /* 0x01000000000e7b82 */ /* 0x0002a20000000a00 */
[----:B------:R-:W-:Y:S01]  /*16e0*/  IMAD.U32 R5, RZ, RZ, UR5 ;  /* 0x00000005ff057e24 */ /* 0x000fe2000f8e00ff */
[----:B------:R-:W-:Y:S01]  /*16f0*/  ULDC.64 UR4, c[0x4][0x70] ;  /* 0x01001c0000047ab9 */ /* 0x000fe20000000a00 */
[----:B------:R-:W-:Y:S02]  /*1700*/  IMAD.U32 R10, RZ, RZ, UR6 ;  /* 0x00000006ff0a7e24 */ /* 0x000fe4000f8e00ff */
[----:B------:R-:W-:Y:S02]  /*1710*/  IMAD.U32 R6, RZ, RZ, UR4 ;  /* 0x00000004ff067e24 */ /* 0x000fe4000f8e00ff */
[----:B------:R-:W-:-:S02]  /*1720*/  IMAD.U32 R7, RZ, RZ, UR5 ;  /* 0x00000005ff077e24 */ /* 0x000fc4000f8e00ff */
[----:B------:R-:W-:Y:S02]  /*1730*/  IMAD.U32 R11, RZ, RZ, UR7 ;  /* 0x00000007ff0b7e24 */ /* 0x000fe4000f8e00ff */
[----:B------:R-:W-:Y:S02]  /*1740*/  IMAD.MOV.U32 R8, RZ, RZ, 0x1e1 ;  /* 0x000001e1ff087424 */ /* 0x000fe400078e00ff */
[----:B0-----:R-:W-:Y:S02]  /*1750*/  IMAD.MOV.U32 R12, RZ, RZ, 0x1 ;  /* 0x00000001ff0c7424 */ /* 0x001fe400078e00ff */
[----:B-1----:R-:W-:-:S07]  /*1760*/  IMAD.MOV.U32 R13, RZ, RZ, RZ ;  /* 0x000000ffff0d7224 */ /* 0x002fce00078e00ff */
[----:B------:R-:W-:-:S07]  /*1770*/  LEPC R20, `(.L_x_17) ;  /* 0x000000001014794e */ /* 0x000fce0000000000 */
[----:B--2--5:R-:W-:Y:S05]  /*1780*/  CALL.ABS.NOINC R14 ;  /* 0x000000000e007343 */ /* 0x024fea0003c00000 */
.L_x_17:
[----:B------:R-:W-:-:S13]  /*1790*/  ISETP.NE.AND P0, PT, R70, 0x3, PT ;  /* 0x000000034600780c */ /* 0x000fda0003f05270 */
[----:B------:R-:W-:Y:S05]  /*17a0*/  @!P0 BRA `(.L_x_18) ;  /* 0x0000000000048947 */ /* 0x000fea0003800000 */
[----:B------:R-:W-:Y:S01]  /*17b0*/  BPT.TRAP 0x1 ;  /* 0x000000040000795c */ /* 0x000fe20000300000 */
.L_x_18:
[----:B------:R-:W-:Y:S02]  /*17c0*/  IMAD.U32 R3, RZ, RZ, UR38 ;  /* 0x00000026ff037e24 */ /* 0x000fe4000f8e00ff */
[----:B-1----:R-:W-:-:S03]  /*17d0*/  IMAD.U32 R0, RZ, RZ, UR39 ;  /* 0x00000027ff007e24 */ /* 0x002fc6000f8e00ff */
[----:B------:R-:W-:Y:S02]  /*17e0*/  LEA R3, R3, UR41, 0x3 ;  /* 0x0000002903037c11 */ /* 0x000fe4000f8e18ff */
[----:B------:R-:W-:-:S04]  /*17f0*/  SHF.L.U32 R0, R0, 0x1f, RZ ;  /* 0x0000001f00007819 */ /* 0x000fc800000006ff */
[----:B------:R1:W2:Y:S01]  /*1800*/  SYNCS.PHASECHK.TRANS64.TRYWAIT P1, [R3+URZ], R0 ;  /* 0x00000000030075a7 */ /* 0x0002a2000802017f */
[----:B------:R-:W-:Y:S05]  /*1810*/  @!P0 BRA `(.L_x_19) ;  /* 0x0000000000048947 */ /* 0x000fea0003800000 */
[----:B------:R-:W-:Y:S01]  /*1820*/  BPT.TRAP 0x1 ;  /* 0x000000040000795c */ /* 0x000fe20000300000 */
.L_x_19:
[----:B--2---:R-:W-:Y:S05]  /*1830*/  @P1 BRA `(.L_x_20) ;  /* 0x0000000000081947 */ /* 0x004fea0003800000 */
[----:B------:R-:W2:Y:S02]  /*1840*/  SYNCS.PHASECHK.TRANS64.TRYWAIT P1, [R3+URZ], R0 ;  /* 0x00000000030075a7 */ /* 0x000ea4000802017f */
[----:B--2---:R-:W-:Y:S05]  /*1850*/  @!P1 BRA `(.L_x_21) ;  /* 0x0000004800249947 */ /* 0x004fea0003800000 */
.L_x_20:
[----:B------:R-:W-:Y:S05]  /*1860*/  WARPSYNC.ALL ;  /* 0x0000000000007948 */ /* 0x000fea0003800000 */
[----:B------:R-:W-:Y:S01]  /*1870*/  ULEA UR8, UR38, UR44, 0x9 ;  /* 0x0000002c26087291 */ /* 0x000fe2000f8e483f */
[----:B------:R-:W-:Y:S01]  /*1880*/  WARPGROUP.ARRIVE ;  /* 0x00000000000079c5 */ /* 0x000fe20000000000 */
[----:B------:R-:W-:Y:S01]  /*1890*/  ULEA UR9, UR38, UR45, 0x9 ;  /* 0x0000002d26097291 */ /* 0x000fe2000f8e483f */
[----:B-12---:R-:W-:Y:S01]  /*18a0*/  IMAD.U32 R0, RZ, RZ, UR43 ;  /* 0x0000002bff007e24 */ /* 0x006fe2000f8e00ff */
[----:B------:R-:W-:Y:S01]  /*18b0*/  UMOV UR5, 0x40000040 ;  /* 0x4000004000057882 */ /* 0x000fe20000000000 */
[----:B------:R-:W-:-:S02]  /*18c0*/  UMOV UR7, 0x40000040 ;  /* 0x4000004000077882 */ /* 0x000fc40000000000 */
[----:B------:R-:W-:Y:S01]  /*18d0*/  UMOV UR4, UR8 ;  /* 0x0000000800047c82 */ /* 0x000fe20008000000 */
[----:B------:R-:W-:Y:S01]  /*18e0*/  ISETP.GE.AND P1, PT, R0, 0x1, PT ;  /* 0x000000010000780c */ /* 0x000fe20003f26270 */
[----:B------:R-:W-:Y:S02]  /*18f0*/  UMOV UR6, UR9 ;  /* 0x0000000900067c82 */ /* 0x000fe40008000000 */
[----:B------:R-:W-:Y:S01]  /*1900*/  HGMMA.64x64x8.F32.TF32 R24, gdesc[UR4], RZ, !UPT, gsb0 ;  /* 0x04e00000041879f0 */ /* 0x000fe2000c0028ff */
[----:B------:R-:W-:Y:S02]  /*1910*/  UIADD3 UR4, UR8, 0x2, URZ ;  /* 0x0000000208047890 */ /* 0x000fe4000fffe03f */
[----:B------:R-:W-:Y:S01]  /*1920*/  UIADD3 UR6, UR9, 0x2, URZ ;  /* 0x0000000209067890 */ /* 0x000fe2000fffe03f */
[----:B------:R-:W-:Y:S01]  /*1930*/  UMOV UR5, 0x40000040 ;  /* 0x4000004000057882 */ /* 0x000fe20000000000 */
[----:B------:R-:W-:Y:S01]  /*1940*/  UMOV UR7, 0x40000040 ;  /* 0x4000004000077882 */ /* 0x000fe20000000000 */
[----:B------:R-:W-:-:S02]  /*1950*/  WARPGROUP.DEPBAR.LE gsb0, 0x0 ;  /* 0x00008000000079c5 */ /* 0x000fc40000010000 */
[----:B------:R-:W-:-:S06]  /*1960*/  WARPGROUP.ARRIVE ;  /* 0x00000000000079c5 */ /* 0x000fcc0000000000 */
[----:B------:R-:W-:Y:S01]  /*1970*/  HGMMA.64x64x8.F32.TF32 R24, gdesc[UR4], R24, gsb0 ;  /* 0x04e00000041879f0 */ /* 0x000fe20008002818 */
[----:B------:R-:W-:Y:S02]  /*1980*/  UIADD3 UR4, UR8, 0x4, URZ ;  /* 0x0000000408047890 */ /* 0x000fe4000fffe03f */
[----:B------:R-:W-:Y:S01]  /*1990*/  UIADD3 UR6, UR9, 0x4, URZ ;  /* 0x0000000409067890 */ /* 0x000fe2000fffe03f */
[----:B------:R-:W-:Y:S01]  /*19a0*/  UMOV UR5, 0x40000040 ;  /* 0x4000004000057882 */ /* 0x000fe20000000000 */
[----:B------:R-:W-:Y:S01]  /*19b0*/  UMOV UR7, 0x40000040 ;  /* 0x4000004000077882 */ /* 0x000fe20000000000 */
[----:B------:R-:W-:Y:S02]  /*19c0*/  WARPGROUP.DEPBAR.LE gsb0, 0x0 ;  /* 0x00008000000079c5 */ /* 0x000fe40000010000 */
        /* <DEDUP_REMOVED lines=8> */
[----:B------:R-:W-:Y:S03]  /*1a50*/  HGMMA.64x64x8.F32.TF32 R24, gdesc[UR4], R24, gsb0 ;  /* 0x04e00000041879f0 */ /* 0x000fe60008002818 */
[----:B------:R-:W-:Y:S02]  /*1a60*/  WARPGROUP.DEPBAR.LE gsb0, 0x0 ;  /* 0x00008000000079c5 */ /* 0x000fe40000010000 */
[----:B------:R-:W-:Y:S05]  /*1a70*/  @!P1 BRA `(.L_x_22) ;  /* 0x0000000400109947 */ /* 0x000fea0003800000 */
[----:B------:R-:W-:Y:S01]  /*1a80*/  UIADD3 UR4, UR38, 0x1, URZ ;  /* 0x0000000126047890 */ /* 0x000fe2000fffe03f */
[----:B------:R-:W-:Y:S01]  /*1a90*/  IMAD.U32 R0, RZ, RZ, UR43 ;  /* 0x0000002bff007e24 */ /* 0x000fe2000f8e00ff */
[----:B------:R-:W-:Y:S02]  /*1aa0*/  UMOV UR9, UR38 ;  /* 0x0000002600097c82 */ /* 0x000fe40008000000 */
[----:B------:R-:W-:-:S04]  /*1ab0*/  UISETP.NE.AND UP0, UPT, UR4, 0xe, UPT ;  /* 0x0000000e0400788c */ /* 0x000fc8000bf05270 */
[----:B------:R-:W-:Y:S02]  /*1ac0*/  USEL UR5, URZ, 0x1, UP0 ;  /* 0x000000013f057887 */ /* 0x000fe40008000000 */
[----:B------:R-:W-:Y:S02]  /*1ad0*/  USEL UR8, UR4, URZ, UP0 ;  /* 0x0000003f04087287 */ /* 0x000fe40008000000 */
[----:B------:R-:W-:-:S06]  /*1ae0*/  ULOP3.LUT UR5, UR39, UR5, URZ, 0x3c, !UPT ;  /* 0x0000000527057292 */ /* 0x000fcc000f8e3c3f */
[----:B------:R-:W-:-:S07]  /*1af0*/  IMAD.U32 R5, RZ, RZ, UR5 ;  /* 0x00000005ff057e24 */ /* 0x000fce000f8e00ff */
.L_x_29:
[----:B-12---:R-:W-:Y:S05]  /*1b00*/  @!P0 BRA `(.L_x_23) ;  /* 0x0000000000048947 */ /* 0x006fea0003800000 */
[----:B------:R-:W-:Y:S01]  /*1b10*/  BPT.TRAP 0x1 ;  /* 0x000000040000795c */ /* 0x000fe20000300000 */
.L_x_23:
[----:B------:R-:W-:Y:S01]  /*1b20*/  ULEA UR4, UR8, UR41, 0x3 ;  /* 0x0000002908047291 */ /* 0x000fe2000f8e183f */
[----:B------:R-:W-:-:S08]  /*1b30*/  SHF.L.U32 R3, R5, 0x1f, RZ ;  /* 0x0000001f05037819 */ /* 0x000fd000000006ff */
[----:B------:R1:W2:Y:S01]  /*1b40*/  SYNCS.PHASECHK.TRANS64.TRYWAIT P1, [UR4], R3 ;  /* 0x00000003ff0075a7 */ /* 0x0002a20008020144 */
[----:B------:R-:W-:Y:S05]  /*1b50*/  @!P0 BRA `(.L_x_24) ;  /* 0x0000000000048947 */ /* 0x000fea0003800000 */
[----:B------:R-:W-:Y:S01]  /*1b60*/  BPT.TRAP 0x1 ;  /* 0x000000040000795c */ /* 0x000fe20000300000 */
.L_x_24:
[----:B--2---:R-:W-:Y:S05]  /*1b70*/  @P1 BRA `(.L_x_25) ;  /* 0x0000000000081947 */ /* 0x004fea0003800000 */
[----:B------:R-:W2:Y:S02]  /*1b80*/  SYNCS.PHASECHK.TRANS64.TRYWAIT P1, [UR4], R3 ;  /* 0x00000003ff0075a7 */ /* 0x000ea40008020144 */
[----:B--2---:R-:W-:Y:S05]  /*1b90*/  @!P1 BRA `(.L_x_26) ;  /* 0x0000004400689947 */ /* 0x004fea0003800000 */
.L_x_25:
[----:B------:R-:W-:Y:S01]  /*1ba0*/  ULEA UR10, UR8, UR44, 0x9 ;  /* 0x0000002c080a7291 */ /* 0x000fe2000f8e483f */
[----:B------:R-:W-:Y:S01]  /*1bb0*/  WARPGROUP.ARRIVE ;  /* 0x00000000000079c5 */ /* 0x000fe20000000000 */
[----:B------:R-:W-:Y:S01]  /*1bc0*/  ULEA UR11, UR8, UR45, 0x9 ;  /* 0x0000002d080b7291 */ /* 0x000fe2000f8e483f */
[----:B------:R-:W-:Y:S01]  /*1bd0*/  UMOV UR5, 0x40000040 ;  /* 0x4000004000057882 */ /* 0x000fe20000000000 */
[----:B------:R-:W-:-:S03]  /*1be0*/  UMOV UR7, 0x40000040 ;  /* 0x4000004000077882 */ /* 0x000fc60000000000 */
[----:B------:R-:W-:Y:S02]  /*1bf0*/  UMOV UR4, UR10 ;  /* 0x0000000a00047c82 */ /* 0x000fe40008000000 */
[----:B------:R-:W-:Y:S02]  /*1c00*/  UMOV UR6, UR11 ;  /* 0x0000000b00067c82 */ /* 0x000fe40008000000 */
[----:B------:R-:W-:Y:S01]  /*1c10*/  HGMMA.64x64x8.F32.TF32 R24, gdesc[UR4], R24, gsb0 ;  /* 0x04e00000041879f0 */ /* 0x000fe20008002818 */
        /* <DEDUP_REMOVED lines=23> */
[----:B------:R-:W-:Y:S01]  /*1d90*/  BPT.TRAP 0x1 ;  /* 0x000000040000795c */ /* 0x000fe20000300000 */
.L_x_27:
[----:B------:R-:W-:Y:S01]  /*1da0*/  ULEA UR4, UR9, UR41, 0x3 ;  /* 0x0000002909047291 */ /* 0x000fe2000f8e183f */
[----:B------:R-:W-:-:S03]  /*1db0*/  ISETP.GT.U32.AND P1, PT, R16, 0x1, PT ;  /* 0x000000011000780c */ /* 0x000fc60003f24070 */
[----:B------:R-:W-:-:S04]  /*1dc0*/  UIADD3 UR4, UR4, 0x70, URZ ;  /* 0x0000007004047890 */ /* 0x000fc8000fffe03f */
[----:B------:R-:W-:-:S09]  /*1dd0*/  UPRMT UR4, URZ, 0x654, UR4 ;  /* 0x000006543f047896 */ /* 0x000fd20008000004 */
[----:B------:R-:W-:Y:S01]  /*1de0*/  SYNCS.ARRIVE.TRANS64.RED.A1T0 RZ, [UR4], RZ ;  /* 0x000000ffffff79a7 */ /* 0x000fe20008100404 */
[----:B------:R-:W-:Y:S05]  /*1df0*/  @P1 BRA `(.L_x_28) ;  /* 0x0000000000041947 */ /* 0x000fea0003800000 */
[----:B------:R-:W-:Y:S01]  /*1e00*/  BPT.TRAP 0x1 ;  /* 0x000000040000795c */ /* 0x000fe20000300000 */
.L_x_28:
[----:B------:R-:W-:Y:S01]  /*1e10*/  UIADD3 UR8, UR8, 0x1, URZ ;  /* 0x0000000108087890 */ /* 0x000fe2000fffe03f */
[C---:B------:R-:W-:Y:S01]  /*1e20*/  ISETP.GT.AND P1, PT, R0.reuse, 0x1, PT ;  /* 0x000000010000780c */ /* 0x040fe20003f24270 */
[----:B------:R-:W-:Y:S01]  /*1e30*/  UIADD3 UR9, UR9, 0x1, URZ ;  /* 0x0000000109097890 */ /* 0x000fe2000fffe03f */
[----:B------:R-:W-:Y:S01]  /*1e40*/  VIADD R0, R0, 0xffffffff ;  /* 0xffffffff00007836 */ /* 0x000fe20000000000 */
[----:B------:R-:W-:Y:S02]  /*1e50*/  UISETP.NE.AND UP0, UPT, UR8, 0xe, UPT ;  /* 0x0000000e0800788c */ /* 0x000fe4000bf05270 */
[----:B------:R-:W-:Y:S02]  /*1e60*/  UISETP.NE.AND UP1, UPT, UR9, 0xe, UPT ;  /* 0x0000000e0900788c */ /* 0x000fe4000bf25270 */
[----:B------:R-:W-:Y:S02]  /*1e70*/  USEL UR4, URZ, 0x1, UP0 ;  /* 0x000000013f047887 */ /* 0x000fe40008000000 */
[----:B------:R-:W-:-:S02]  /*1e80*/  USEL UR8, UR8, URZ, UP0 ;  /* 0x0000003f08087287 */ /* 0x000fc40008000000 */
[----:B------:R-:W-:Y:S02]  /*1e90*/  USEL UR9, UR9, URZ, UP1 ;  /* 0x0000003f09097287 */ /* 0x000fe40008800000 */
[----:B------:R-:W-:Y:S01]  /*1ea0*/  LOP3.LUT R5, R5, UR4, RZ, 0x3c, !PT ;  /* 0x0000000405057c12 */ /* 0x000fe2000f8e3cff */
[----:B------:R-:W-:Y:S09]  /*1eb0*/  @P1 BRA `(.L_x_29) ;  /* 0xfffffffc00101947 */ /* 0x000ff2000383ffff */
.L_x_22:
[----:B------:R-:W3:Y:S01]  /*1ec0*/  LDC R0, c[0x0][0x28c] ;  /* 0x0000a300ff007b82 */ /* 0x000ee20000000800 */
[----:B------:R4:W-:Y:S01]  /*1ed0*/  SYNCS.ARRIVE.TRANS64.A1T0 RZ, [R62+UR47], RZ ;  /* 0x000000ff3eff79a7 */ /* 0x0009e2000810002f */
[----:B---3--:R-:W-:-:S13]  /*1ee0*/  ISETP.GE.AND P1, PT, R0, 0x1, PT ;  /* 0x000000010000780c */ /* 0x008fda0003f26270 */
[----:B----4-:R-:W-:Y:S05]  /*1ef0*/  @!P1 BRA `(.L_x_30) ;  /* 0x0000000000389947 */ /* 0x010fea0003800000 */
[----:B------:R-:W-:Y:S05]  /*1f00*/  @!P0 BRA `(.L_x_31) ;  /* 0x0000000000048947 */ /* 0x000fea0003800000 */
[----:B------:R-:W-:Y:S01]  /*1f10*/  BPT.TRAP 0x1 ;  /* 0x000000040000795c */ /* 0x000fe20000300000 */
.L_x_31:
[----:B------:R-:W-:Y:S01]  /*1f20*/  UIADD3 UR6, UR43, UR38, URZ ;  /* 0x000000262b067290 */ /* 0x000fe2000fffe03f */
[----:B------:R-:W-:-:S03]  /*1f30*/  ISETP.GT.U32.AND P0, PT, R16, 0x1, PT ;  /* 0x000000011000780c */ /* 0x000fc60003f04070 */
[----:B------:R-:W-:-:S04]  /*1f40*/  USHF.R.U32.HI UR4, URZ, 0x1, UR6 ;  /* 0x000000013f047899 */ /* 0x000fc80008011606 */
[----:B------:R-:W-:-:S04]  /*1f50*/  UIMAD.WIDE.U32 UR4, UR4, -0x6db6db6d, URZ ;  /* 0x92492493040478a5 */ /* 0x000fc8000f8e003f */
[----:B------:R-:W-:-:S04]  /*1f60*/  USHF.R.U32.HI UR4, URZ, 0x2, UR5 ;  /* 0x000000023f047899 */ /* 0x000fc80008011605 */
[----:B------:R-:W-:-:S04]  /*1f70*/  UIMAD UR6, UR4, -0xe, UR6 ;  /* 0xfffffff2040678a4 */ /* 0x000fc8000f8e0206 */
[----:B------:R-:W-:-:S04]  /*1f80*/  ULEA UR6, UR6, UR41, 0x3 ;  /* 0x0000002906067291 */ /* 0x000fc8000f8e183f */
[----:B------:R-:W-:-:S04]  /*1f90*/  UIADD3 UR6, UR6, 0x70, URZ ;  /* 0x0000007006067890 */ /* 0x000fc8000fffe03f */
[----:B------:R-:W-:-:S09]  /*1fa0*/  UPRMT UR6, URZ, 0x654, UR6 ;  /* 0x000006543f067896 */ /* 0x000fd20008000006 */
[----:B------:R-:W-:Y:S01]  /*1fb0*/  SYNCS.ARRIVE.TRANS64.RED.A1T0 RZ, [UR6], RZ ;  /* 0x000000ffffff79a7 */ /* 0x000fe20008100406 */
[----:B------:R-:W-:Y:S05]  /*1fc0*/  @P0 BRA `(.L_x_30) ;  /* 0x0000000000040947 */ /* 0x000fea0003800000 */
[----:B------:R-:W-:Y:S01]  /*1fd0*/  BPT.TRAP 0x1 ;  /* 0x000000040000795c */ /* 0x000fe20000300000 */
.L_x_30:
[----:B------:R-:W-:Y:S01]  /*1fe0*/  SHF.L.U32 R0, R71, 0x1f, RZ ;  /* 0x0000001f47007819 */ /* 0x000fe200000006ff */
[----:B------:R-:W-:Y:S01]  /*1ff0*/  UIADD3 UR38, UR46, UR38, URZ ;  /* 0x000000262e267290 */ /* 0x000fe2000fffe03f */
[----:B------:R-:W3:Y:S01]  /*2000*/  LDC R7, c[0x0][0x288] ;  /* 0x0000a200ff077b82 */ /* 0x000ee20000000800 */
[----:B------:R-:W-:Y:S01]  /*2010*/  UISETP.GE.U32.AND UP1, UPT, UR46, 0xe, UPT ;  /* 0x0000000e2e00788c */ /* 0x000fe2000bf26070 */
[----:B------:R-:W-:Y:S01]  /*2020*/  IMAD.SHL.U32 R8, R60, 0x2, RZ ;  /* 0x000000023c087824 */ /* 0x000fe200078e00ff */
[----:B------:R-:W-:Y:S02]  /*2030*/  UISETP.GT.U32.AND UP0, UPT, UR38, 0xd, UPT ;  /* 0x0000000d2600788c */ /* 0x000fe4000bf04070 */
[----:B------:R-:W-:Y:S02]  /*2040*/  USHF.R.U32.HI UR4, URZ, 0x1, UR38 ;  /* 0x000000013f047899 */ /* 0x000fe40008011626 */
[----:B------:R-:W-:Y:S01]  /*2050*/  UISETP.LT.U32.AND UP0, UPT, UR46, 0xe, UP0 ;  /* 0x0000000e2e00788c */ /* 0x000fe20008701070 */
[----:B------:R-:W4:Y:S01]  /*2060*/  SYNCS.PHASECHK.TRANS64.TRYWAIT P0, [R61+UR42+0x10], R0 ;  /* 0x000010003d0075a7 */ /* 0x000f22000800016a */
[----:B------:R-:W-:Y:S01]  /*2070*/  UIMAD.WIDE.U32 UR4, UR4, -0x6db6db6d, URZ ;  /* 0x92492493040478a5 */ /* 0x000fe2000f8e003f */
[----:B------:R-:W-:Y:S01]  /*2080*/  SHF.R.S32.HI R9, RZ, 0x1f, R8 ;  /* 0x0000001fff097819 */ /* 0x000fe20000011408 */
[----:B------:R-:W-:-:S02]  /*2090*/  USEL UR6, URZ, 0x1, !UP0 ;  /* 0x000000013f067887 */ /* 0x000fc4000c000000 */
[----:B------:R-:W-:Y:S02]  /*20a0*/  USHF.R.U32.HI UR4, URZ, 0x2, UR5 ;  /* 0x000000023f047899 */ /* 0x000fe40008011605 */
[----:B------:R-:W-:Y:S02]  /*20b0*/  ULOP3.LUT UR39, UR39, UR6, URZ, 0x3c, !UPT ;  /* 0x0000000627277292 */ /* 0x000fe4000f8e3c3f */
[----:B------:R-:W-:Y:S02]  /*20c0*/  UIMAD UR38, UR4, -0xe, UR38 ;  /* 0xfffffff2042678a4 */ /* 0x000fe4000f8e0226 */
[----:B------:R-:W-:Y:S01]  /*20d0*/  @UP1 ULOP3.LUT UR39, UR39, 0x1, UR4, 0x78, !UPT ;  /* 0x0000000127271892 */ /* 0x000fe2000f8e7804 */
[----:B---34-:R-:W-:Y:S11]  /*20e0*/  @!P0 BRA `(.L_x_32) ;  /* 0x00000040002c8947 */ /* 0x018ff60003800000 */
.L_x_132:
[----:B---3--:R-:W-:Y:S01]  /*20f0*/  IMAD.SHL.U32 R0, R19, 0x40, RZ ;  /* 0x0000004013007824 */ /* 0x008fe200078e00ff */
[----:B------:R-:W-:Y:S01]  /*2100*/  ULDC UR6, c[0x0][0x284] ;  /* 0x0000a10000067ab9 */ /* 0x000fe20000000800 */
[----:B------:R-:W-:Y:S01]  /*2110*/  IMAD.SHL.U32 R14, R22, 0x40, RZ ;  /* 0x00000040160e7824 */ /* 0x000fe200078e00ff */
[----:B------:R-:W-:Y:S01]  /*2120*/  SHF.R.S32.HI R11, RZ, 0x1f, R2 ;  /* 0x0000001fff0b7819 */ /* 0x000fe20000011402 */
[----:B------:R-:W-:Y:S01]  /*2130*/  ULDC.64 UR4, c[0x0][0x5d0] ;  /* 0x0001740000047ab9 */ /* 0x000fe20000000a00 */
[----:B------:R-:W-:Y:S01]  /*2140*/  ISETP.GE.AND P0, PT, R0, UR6, PT ;  /* 0x0000000600007c0c */ /* 0x000fe2000bf06270 */
[----:B--2---:R-:W-:Y:S01]  /*2150*/  IMAD.WIDE.U32 R4, R2, UR4, R8 ;  /* 0x0000000402047c25 */ /* 0x004fe2000f8e0008 */
[----:B------:R-:W-:Y:S02]  /*2160*/  SHF.R.S32.HI R15, RZ, 0x1f, R14 ;  /* 0x0000001fff0f7819 */ /* 0x000fe4000001140e */
[C---:B------:R-:W-:Y:S01]  /*2170*/  ISETP.GE.OR P0, PT, R14.reuse, R7, P0 ;  /* 0x000000070e00720c */ /* 0x040fe20000706670 */
[----:B-1----:R-:W-:Y:S01]  /*2180*/  IMAD R3, R11, UR4, RZ ;  /* 0x000000040b037c24 */ /* 0x002fe2000f8e02ff */
[----:B------:R-:W-:-:S03]  /*2190*/  IADD3 R4, P1, R14, R4, RZ ;  /* 0x000000040e047210 */ /* 0x000fc60007f3e0ff */
[----:B------:R-:W-:-:S05]  /*21a0*/  IMAD R3, R2, UR5, R3 ;  /* 0x0000000502037c24 */ /* 0x000fca000f8e0203 */
[----:B------:R-:W-:-:S03]  /*21b0*/  IADD3.X R5, R15, R5, R3, P1, !PT ;  /* 0x000000050f057210 */ /* 0x000fc60000ffe403 */
[----:B------:R-:W-:Y:S05]  /*21c0*/  @P0 BRA `(.L_x_33) ;  /* 0x0000002000a80947 */ /* 0x000fea0003800000 */
[----:B------:R-:W1:Y:S01]  /*21d0*/  LDC.64 R74, c[0x0][0x5c8] ;  /* 0x00017200ff4a7b82 */ /* 0x000e620000000a00 */
[----:B-----5:R-:W-:Y:S01]  /*21e0*/  FSETP.NEU.AND P0, PT, R57, RZ, PT ;  /* 0x000000ff3900720b */ /* 0x020fe20003f0d000 */
[----:B------:R-:W-:Y:S01]  /*21f0*/  IMAD R3, R60, -0x2, R7 ;  /* 0xfffffffe3c037824 */ /* 0x000fe200078e0207 */
[----:B------:R-:W-:Y:S01]  /*2200*/  BSSY B0, `(.L_x_33) ;  /* 0x0000226000007945 */ /* 0x000fe20003800000 */
[----:B------:R-:W-:-:S04]  /*2210*/  IMAD.WIDE R66, R19, 0x40, R58 ;  /* 0x0000004013427825 */ /* 0x000fc800078e023a */
[----:B------:R-:W-:Y:S02]  /*2220*/  IMAD.IADD R3, R3, 0x1, -R14 ;  /* 0x0000000103037824 */ /* 0x000fe400078e0a0e */
[----:B------:R-:W-:-:S03]  /*2230*/  IMAD.IADD R0, R65, 0x1, -R0 ;  /* 0x0000000141007824 */ /* 0x000fc600078e0a00 */
[----:B------:R-:W-:-:S04]  /*2240*/  ISETP.GT.AND P1, PT, R3, RZ, PT ;  /* 0x000000ff0300720c */ /* 0x000fc80003f24270 */
[----:B------:R-:W-:Y:S01]  /*2250*/  ISETP.GT.AND P2, PT, R0, RZ, P1 ;  /* 0x000000ff0000720c */ /* 0x000fe20000f44270 */
[-C--:B-1----:R-:W-:Y:S02]  /*2260*/  IMAD R6, R67, R74.reuse, RZ ;  /* 0x0000004a43067224 */ /* 0x082fe400078e02ff */
[----:B------:R-:W-:-:S04]  /*2270*/  IMAD.WIDE.U32 R68, R66, R74, R4 ;  /* 0x0000004a42447225 */ /* 0x000fc800078e0004 */
[----:B------:R-:W-:-:S04]  /*2280*/  IMAD R5, R66, R75, R6 ;  /* 0x0000004b42057224 */ /* 0x000fc800078e0206 */
[----:B------:R-:W-:Y:S01]  /*2290*/  IMAD.IADD R7, R69, 0x1, R5 ;  /* 0x0000000145077824 */ /* 0x000fe200078e0205 */
[----:B------:R-:W-:Y:S06]  /*22a0*/  @!P0 BRA `(.L_x_34) ;  /* 0x0000001400dc8947 */ /* 0x000fec0003800000 */
[----:B------:R-:W1:Y:S01]  /*22b0*/  LDC.64 R72, c[0x0][0x5b8] ;  /* 0x00016e00ff487b82 */ /* 0x000e620000000a00 */
[----:B------:R-:W-:-:S07]  /*22c0*/  ULDC.64 UR4, c[0x0][0x5c0] ;  /* 0x0001700000047ab9 */ /* 0x000fce0000000a00 */
[----:B------:R-:W2:Y:S08]  /*22d0*/  LDC.64 R76, c[0x0][0x5b0] ;  /* 0x00016c00ff4c7b82 */ /* 0x000eb00000000a00 */
[----:B------:R-:W0:Y:S01]  /*22e0*/  LDC.64 R78, c[0x0][0x5a8] ;  /* 0x00016a00ff4e7b82 */ /* 0x000e220000000a00 */
[-C--:B-1----:R-:W-:Y:S02]  /*22f0*/  IMAD R6, R11, R72.reuse, RZ ;  /* 0x000000480b067224 */ /* 0x082fe400078e02ff */
[----:B------:R-:W-:-:S04]  /*2300*/  IMAD.WIDE.U32 R4, R2, R72, R8 ;  /* 0x0000004802047225 */ /* 0x000fc800078e0008 */
[----:B------:R-:W-:Y:S01]  /*2310*/  IMAD R69, R2, R73, R6 ;  /* 0x0000004902457224 */ /* 0x000fe200078e0206 */
[----:B------:R-:W-:Y:S01]  /*2320*/  IADD3 R10, P0, R14, R4, RZ ;  /* 0x000000040e0a7210 */ /* 0x000fe20007f1e0ff */
[----:B--2---:R-:W-:-:S03]  /*2330*/  IMAD R4, R67, R76, RZ ;  /* 0x0000004c43047224 */ /* 0x004fc600078e02ff */
[----:B------:R-:W-:Y:S01]  /*2340*/  IADD3.X R11, R15, R5, R69, P0, !PT ;  /* 0x000000050f0b7210 */ /* 0x000fe200007fe445 */
[C---:B------:R-:W-:Y:S02]  /*2350*/  IMAD R73, R66.reuse, R77, R4 ;  /* 0x0000004d42497224 */ /* 0x040fe400078e0204 */
[----:B------:R-:W-:-:S04]  /*2360*/  IMAD.WIDE.U32 R4, R66, R76, R10 ;  /* 0x0000004c42047225 */ /* 0x000fc800078e000a */
[----:B------:R-:W-:Y:S01]  /*2370*/  IMAD.IADD R5, R5, 0x1, R73 ;  /* 0x0000000105057824 */ /* 0x000fe200078e0249 */
[----:B0-----:R-:W-:-:S04]  /*2380*/  LEA R12, P0, R4, R78, 0x2 ;  /* 0x0000004e040c7211 */ /* 0x001fc800078010ff */
[----:B------:R-:W-:-:S05]  /*2390*/  LEA.HI.X R13, R4, R79, R5, 0x2, P0 ;  /* 0x0000004f040d7211 */ /* 0x000fca00000f1405 */
[----:B------:R0:W2:Y:S01]  /*23a0*/  @P2 LDG.E.LTC128B R19, desc[UR36][R12.64] ;  /* 0x000000240c132981 */ /* 0x0000a2000c1e1920 */
[----:B------:R-:W-:Y:S01]  /*23b0*/  IMAD.WIDE.U32 R4, R66, R76, R14 ;  /* 0x0000004c42047225 */ /* 0x000fe200078e000e */
[----:B------:R-:W-:Y:S01]  /*23c0*/  LEA R6, P3, R68, UR4, 0x2 ;  /* 0x0000000444067c11 */ /* 0x000fe2000f8610ff */
[----:B------:R-:W-:Y:S01]  /*23d0*/  BSSY B1, `(.L_x_35) ;  /* 0x0000014000017945 */ /* 0x000fe20003800000 */
[----:B------:R-:W-:Y:S02]  /*23e0*/  IADD3 R20, P0, R8, R4, RZ ;  /* 0x0000000408147210 */ /* 0x000fe40007f1e0ff */
[----:B------:R-:W-:Y:S02]  /*23f0*/  LEA.HI.X R7, R68, UR5, R7, 0x2, P3 ;  /* 0x0000000544077c11 */ /* 0x000fe400098f1407 */
[----:B------:R-:W-:Y:S01]  /*2400*/  IADD3.X R21, R9, R73, R5, P0, !PT ;  /* 0x0000004909157210 */ /* 0x000fe200007fe405 */
[----:B0-----:R-:W-:Y:S01]  /*2410*/  IMAD.SHL.U32 R12, R76, 0x8, RZ ;  /* 0x000000084c0c7824 */ /* 0x001fe200078e00ff */
[----:B------:R-:W-:-:S02]  /*2420*/  ISETP.GT.AND P0, PT, R3, 0x1, PT ;  /* 0x000000010300780c */ /* 0x000fc40003f04270 */
[----:B------:R-:W-:Y:S01]  /*2430*/  SHF.L.U64.HI R13, R76, 0x3, R77 ;  /* 0x000000034c0d7819 */ /* 0x000fe2000001024d */
[----:B------:R-:W-:Y:S01]  /*2440*/  IMAD.WIDE.U32 R20, R2, R72, R20 ;  /* 0x0000004802147225 */ /* 0x000fe200078e0014 */
[----:B------:R-:W-:-:S03]  /*2450*/  ISETP.GT.AND P3, PT, R0, RZ, P0 ;  /* 0x000000ff0000720c */ /* 0x000fc60000764270 */
[----:B------:R-:W-:Y:S01]  /*2460*/  IMAD.WIDE.U32 R66, R66, R76, R12 ;  /* 0x0000004c42427225 */ /* 0x000fe200078e000c */
[----:B--2---:R-:W-:-:S05]  /*2470*/  LOP3.LUT R4, R19, 0xffffe000, RZ, 0xc0, !PT ;  /* 0xffffe00013047812 */ /* 0x004fca00078ec0ff */
[----:B------:R-:W-:Y:S01]  /*2480*/  FMUL R5, R4, R57 ;  /* 0x0000003904057220 */ /* 0x000fe20000400000 */
[----:B------:R-:W-:-:S03]  /*2490*/  LEA R4, P4, R20, R78, 0x2 ;  /* 0x0000004e14047211 */ /* 0x000fc600078810ff */
[----:B------:R-:W-:Y:S01]  /*24a0*/  FFMA R81, R24, R56, R5 ;  /* 0x0000003818517223 */ /* 0x000fe20000000005 */
[----:B------:R-:W-:-:S04]  /*24b0*/  IMAD.IADD R5, R69, 0x1, R21 ;  /* 0x0000000145057824 */ /* 0x000fc800078e0215 */
[----:B------:R-:W-:Y:S02]  /*24c0*/  F2FP.TF32.F32.PACK_B R81, R81 ;  /* 0x00000051ff51723e */ /* 0x000fe400024050ff */
[----:B------:R-:W-:-:S03]  /*24d0*/  LEA.HI.X R5, R20, R79, R5, 0x2, P4 ;  /* 0x0000004f14057211 */ /* 0x000fc600020f1405 */
[----:B------:R0:W-:Y:S01]  /*24e0*/  @P2 STG.E desc[UR36][R6.64], R81 ;  /* 0x0000005106002986 */ /* 0x0001e2000c101924 */
[----:B------:R-:W-:Y:S05]  /*24f0*/  @!P3 BRA `(.L_x_36) ;  /* 0x000000000004b947 */ /* 0x000fea0003800000 */
[----:B------:R1:W5:Y:S02]  /*2500*/  LDG.E.LTC128B R19, desc[UR36][R4.64+0x4] ;  /* 0x0000042404137981 */ /* 0x000364000c1e1920 */
.L_x_36:
[----:B------:R-:W-:Y:S05]  /*2510*/  BSYNC B1 ;  /* 0x0000000000017941 */ /* 0x000fea0003800000 */
.L_x_35:
[----:B-----5:R-:W-:Y:S01]  /*2520*/  LOP3.LUT R12, R19, 0xffffe000, RZ, 0xc0, !PT ;  /* 0xffffe000130c7812 */ /* 0x020fe200078ec0ff */
[----:B------:R-:W-:Y:S01]  /*2530*/  IMAD.IADD R73, R73, 0x1, R67 ;  /* 0x0000000149497824 */ /* 0x000fe200078e0243 */
[----:B------:R-:W-:Y:S02]  /*2540*/  IADD3 R10, P2, R10, R66, RZ ;  /* 0x000000420a0a7210 */ /* 0x000fe40007f5e0ff */
[----:B------:R-:W-:Y:S01]  /*2550*/  ISETP.GT.AND P1, PT, R0, 0x8, P1 ;  /* 0x000000080000780c */ /* 0x000fe20000f24270 */
[----:B------:R-:W-:Y:S02]  /*2560*/  FMUL R12, R12, R57 ;  /* 0x000000390c0c7220 */ /* 0x000fe40000400000 */
[----:B------:R-:W-:Y:S02]  /*2570*/  IMAD.X R11, R73, 0x1, R11, P2 ;  /* 0x00000001490b7824 */ /* 0x000fe400010e060b */
[----:B------:R-:W-:Y:S01]  /*2580*/  FFMA R25, R25, R56, R12 ;  /* 0x0000003819197223 */ /* 0x000fe2000000000c */
[----:B------:R-:W-:-:S04]  /*2590*/  LEA R12, P2, R10, R78, 0x2 ;  /* 0x0000004e0a0c7211 */ /* 0x000fc800078410ff */
[----:B------:R-:W-:Y:S02]  /*25a0*/  F2FP.TF32.F32.PACK_B R25, R25 ;  /* 0x00000019ff19723e */ /* 0x000fe400024050ff */
[----:B------:R-:W-:-:S03]  /*25b0*/  LEA.HI.X R13, R10, R79, R11, 0x2, P2 ;  /* 0x0000004f0a0d7211 */ /* 0x000fc600010f140b */
[----:B------:R2:W-:Y:S04]  /*25c0*/  @P3 STG.E desc[UR36][R6.64+0x4], R25 ;  /* 0x0000041906003986 */ /* 0x0005e8000c101924 */
[----:B------:R-:W3:Y:S01]  /*25d0*/  @P1 LDG.E.LTC128B R19, desc[UR36][R12.64] ;  /* 0x000000240c131981 */ /* 0x000ee2000c1e1920 */
[----:B------:R-:W-:Y:S01]  /*25e0*/  IADD3 R14, P2, P3, R8, R66, R14 ;  /* 0x00000042080e7210 */ /* 0x000fe20007b5e00e */
[----:B------:R-:W-:Y:S01]  /*25f0*/  BSSY B1, `(.L_x_37) ;  /* 0x0000011000017945 */ /* 0x000fe20003800000 */
[C---:B------:R-:W-:Y:S02]  /*2600*/  SHF.L.U64.HI R11, R74.reuse, 0x5, R75 ;  /* 0x000000054a0b7819 */ /* 0x040fe4000001024b */
[----:B------:R-:W-:Y:S02]  /*2610*/  IADD3.X R15, R9, R73, R15, P2, P3 ;  /* 0x00000049090f7210 */ /* 0x000fe400017e640f */
[----:B------:R-:W-:-:S02]  /*2620*/  LEA R10, P2, R74, R6, 0x5 ;  /* 0x000000064a0a7211 */ /* 0x000fc400078428ff */
[----:B------:R-:W-:Y:S01]  /*2630*/  ISETP.GT.AND P0, PT, R0, 0x8, P0 ;  /* 0x000000080000780c */ /* 0x000fe20000704270 */
[----:B------:R-:W-:-:S04]  /*2640*/  IMAD.WIDE.U32 R14, R2, R72, R14 ;  /* 0x00000048020e7225 */ /* 0x000fc800078e000e */
[----:B------:R-:W-:Y:S02]  /*2650*/  IMAD.X R11, R11, 0x1, R7, P2 ;  /* 0x000000010b0b7824 */ /* 0x000fe400010e0607 */
[----:B------:R-:W-:Y:S01]  /*2660*/  IMAD.IADD R2, R69, 0x1, R15 ;  /* 0x0000000145027824 */ /* 0x000fe200078e020f */
[----:B---3--:R-:W-:-:S05]  /*2670*/  LOP3.LUT R8, R19, 0xffffe000, RZ, 0xc0, !PT ;  /* 0xffffe00013087812 */ /* 0x008fca00078ec0ff */
[----:B------:R-:W-:Y:S01]  /*2680*/  FMUL R9, R8, R57 ;  /* 0x0000003908097220 */ /* 0x000fe20000400000 */
[----:B------:R-:W-:-:S03]  /*2690*/  LEA R8, P3, R14, R78, 0x2 ;  /* 0x0000004e0e087211 */ /* 0x000fc600078610ff */
[----:B------:R-:W-:Y:S01]  /*26a0*/  FFMA R21, R26, R56, R9 ;  /* 0x000000381a157223 */ /* 0x000fe20000000009 */
[----:B------:R-:W-:-:S04]  /*26b0*/  LEA.HI.X R9, R14, R79, R2, 0x2, P3 ;  /* 0x0000004f0e097211 */ /* 0x000fc800018f1402 */
[----:B------:R-:W-:-:S05]  /*26c0*/  F2FP.TF32.F32.PACK_B R21, R21 ;  /* 0x00000015ff15723e */ /* 0x000fca00024050ff */
[----:B------:R2:W-:Y:S01]  /*26d0*/  @P1 STG.E desc[UR36][R10.64], R21 ;  /* 0x000000150a001986 */ /* 0x0005e2000c101924 */
[----:B------:R-:W-:Y:S05]  /*26e0*/  @!P0 BRA `(.L_x_38) ;  /* 0x0000000000048947 */ /* 0x000fea0003800000 */
[----:B------:R3:W5:Y:S02]  /*26f0*/  LDG.E.LTC128B R19, desc[UR36][R8.64+0x4] ;  /* 0x0000042408137981 */ /* 0x000764000c1e1920 */
.L_x_38:
[----:B------:R-:W-:Y:S05]  /*2700*/  BSYNC B1 ;  /* 0x0000000000017941 */ /* 0x000fea0003800000 */
.L_x_37:
[----:B-----5:R-:W-:Y:S01]  /*2710*/  LOP3.LUT R2, R19, 0xffffe000, RZ, 0xc0, !PT ;  /* 0xffffe00013027812 */ /* 0x020fe200078ec0ff */
[----:B------:R-:W-:Y:S01]  /*2720*/  BSSY B1, `(.L_x_39) ;  /* 0x0000009000017945 */ /* 0x000fe20003800000 */
[----:B------:R-:W-:-:S03]  /*2730*/  ISETP.GT.AND P1, PT, R3, 0x8, PT ;  /* 0x000000080300780c */ /* 0x000fc60003f24270 */
[----:B------:R-:W-:Y:S01]  /*2740*/  FMUL R2, R2, R57 ;  /* 0x0000003902027220 */ /* 0x000fe20000400000 */
[----:B------:R-:W-:-:S03]  /*2750*/  ISETP.GT.AND P2, PT, R0, RZ, P1 ;  /* 0x000000ff0000720c */ /* 0x000fc60000f44270 */
[----:B------:R-:W-:-:S05]  /*2760*/  FFMA R27, R27, R56, R2 ;  /* 0x000000381b1b7223 */ /* 0x000fca0000000002 */
[----:B------:R-:W-:-:S05]  /*2770*/  F2FP.TF32.F32.PACK_B R27, R27 ;  /* 0x0000001bff1b723e */ /* 0x000fca00024050ff */
[----:B------:R4:W-:Y:S01]  /*2780*/  @P0 STG.E desc[UR36][R10.64+0x4], R27 ;  /* 0x0000041b0a000986 */ /* 0x0009e2000c101924 */
[----:B------:R-:W-:Y:S05]  /*2790*/  @!P2 BRA `(.L_x_40) ;  /* 0x000000000004a947 */ /* 0x000fea0003800000 */
[----:B------:R0:W5:Y:S02]  /*27a0*/  LDG.E.LTC128B R19, desc[UR36][R4.64+0x20] ;  /* 0x0000202404137981 */ /* 0x000164000c1e1920 */
.L_x_40:
[----:B------:R-:W-:Y:S05]  /*27b0*/  BSYNC B1 ;  /* 0x0000000000017941 */ /* 0x000fea0003800000 */
.L_x_39:
        /* <DEDUP_REMOVED lines=10> */
.L_x_42:
[----:B------:R-:W-:Y:S05]  /*2860*/  BSYNC B1 ;  /* 0x0000000000017941 */ /* 0x000fea0003800000 */
.L_x_41:
[----:B-----5:R-:W-:Y:S01]  /*2870*/  LOP3.LUT R2, R19, 0xffffe000, RZ, 0xc0, !PT ;  /* 0xffffe00013027812 */ /* 0x020fe200078ec0ff */
[----:B------:R-:W-:Y:S01]  /*2880*/  BSSY B1, `(.L_x_43) ;  /* 0x0000008000017945 */ /* 0x000fe20003800000 */
[----:B------:R-:W-:-:S03]  /*2890*/  ISETP.GT.AND P1, PT, R0, 0x8, P1 ;  /* 0x000000080000780c */ /* 0x000fc60000f24270 */
[----:B------:R-:W-:-:S04]  /*28a0*/  FMUL R2, R2, R57 ;  /* 0x0000003902027220 */ /* 0x000fc80000400000 */
[----:B------:R-:W-:-:S05]  /*28b0*/  FFMA R29, R29, R56, R2 ;  /* 0x000000381d1d7223 */ /* 0x000fca0000000002 */
[----:B------:R-:W-:-:S05]  /*28c0*/  F2FP.TF32.F32.PACK_B R29, R29 ;  /* 0x0000001dff1d723e */ /* 0x000fca00024050ff */
[----:B------:R0:W-:Y:S01]  /*28d0*/  @P3 STG.E desc[UR36][R6.64+0x24], R29 ;  /* 0x0000241d06003986 */ /* 0x0001e2000c101924 */
[----:B------:R-:W-:Y:S05]  /*28e0*/  @!P1 BRA `(.L_x_44) ;  /* 0x0000000000049947 */ /* 0x000fea0003800000 */
[----:B------:R0:W5:Y:S02]  /*28f0*/  LDG.E.LTC128B R19, desc[UR36][R8.64+0x20] ;  /* 0x0000202408137981 */ /* 0x000164000c1e1920 */
.L_x_44:
[----:B------:R-:W-:Y:S05]  /*2900*/  BSYNC B1 ;  /* 0x0000000000017941 */ /* 0x000fea0003800000 */
.L_x_43:
[----:B-----5:R-:W-:Y:S01]  /*2910*/  LOP3.LUT R2, R19, 0xffffe000, RZ, 0xc0, !PT ;  /* 0xffffe00013027812 */ /* 0x020fe200078ec0ff */
[----:B------:R-:W-:Y:S01]  /*2920*/  BSSY B1, `(.L_x_45) ;  /* 0x0000008000017945 */ /* 0x000fe20003800000 */
[----:B------:R-:W-:-:S03]  /*2930*/  ISETP.GT.AND P0, PT, R0, 0x8, P0 ;  /* 0x000000080000780c */ /* 0x000fc60000704270 */
[----:B0-----:R-:W-:-:S04]  /*2940*/  FMUL R13, R2, R57 ;  /* 0x00000039020d7220 */ /* 0x001fc80000400000 */
[----:B------:R-:W-:-:S05]  /*2950*/  FFMA R13, R30, R56, R13 ;  /* 0x000000381e0d7223 */ /* 0x000fca000000000d */
[----:B------:R-:W-:-:S05]  /*2960*/  F2FP.TF32.F32.PACK_B R13, R13 ;  /* 0x0000000dff0d723e */ /* 0x000fca00024050ff */
[----:B------:R0:W-:Y:S01]  /*2970*/  @P1 STG.E desc[UR36][R10.64+0x20], R13 ;  /* 0x0000200d0a001986 */ /* 0x0001e2000c101924 */
[----:B------:R-:W-:Y:S05]  /*2980*/  @!P0 BRA `(.L_x_46) ;  /* 0x0000000000048947 */ /* 0x000fea0003800000 */
[----:B------:R0:W5:Y:S02]  /*2990*/  LDG.E.LTC128B R19, desc[UR36][R8.64+0x24] ;  /* 0x0000242408137981 */ /* 0x000164000c1e1920 */
.L_x_46:
[----:B------:R-:W-:Y:S05]  /*29a0*/  BSYNC B1 ;  /* 0x0000000000017941 */ /* 0x000fea0003800000 */
.L_x_45:
        /* <DEDUP_REMOVED lines=10> */
.L_x_48:
[----:B------:R-:W-:Y:S05]  /*2a50*/  BSYNC B1 ;  /* 0x0000000000017941 */ /* 0x000fea0003800000 */
.L_x_47:
[----:B-----5:R-:W-:Y:S01]  /*2a60*/  LOP3.LUT R2, R19, 0xffffe000, RZ, 0xc0, !PT ;  /* 0xffffe00013027812 */ /* 0x020fe200078ec0ff */
[----:B------:R-:W-:Y:S01]  /*2a70*/  BSSY B1, `(.L_x_49) ;  /* 0x0000009000017945 */ /* 0x000fe20003800000 */
[----:B------:R-:W-:-:S03]  /*2a80*/  ISETP.GT.AND P0, PT, R3, 0x11, PT ;  /* 0x000000110300780c */ /* 0x000fc60003f04270 */
[----:B0-----:R-:W-:Y:S01]  /*2a90*/  FMUL R13, R2, R57 ;  /* 0x00000039020d7220 */ /* 0x001fe20000400000 */
[----:B------:R-:W-:-:S03]  /*2aa0*/  ISETP.GT.AND P3, PT, R0, RZ, P0 ;  /* 0x000000ff0000720c */ /* 0x000fc60000764270 */
[----:B------:R-:W-:-:S05]  /*2ab0*/  FFMA R13, R32, R56, R13 ;  /* 0x00000038200d7223 */ /* 0x000fca000000000d */
[----:B------:R-:W-:-:S05]  /*2ac0*/  F2FP.TF32.F32.PACK_B R13, R13 ;  /* 0x0000000dff0d723e */ /* 0x000fca00024050ff */
[----:B------:R0:W-:Y:S01]  /*2ad0*/  @P2 STG.E desc[UR36][R6.64+0x40], R13 ;  /* 0x0000400d06002986 */ /* 0x0001e2000c101924 */
[----:B------:R-:W-:Y:S05]  /*2ae0*/  @!P3 BRA `(.L_x_50) ;  /* 0x000000000004b947 */ /* 0x000fea0003800000 */
[----:B------:R0:W5:Y:S02]  /*2af0*/  LDG.E.LTC128B R19, desc[UR36][R4.64+0x44] ;  /* 0x0000442404137981 */ /* 0x000164000c1e1920 */
.L_x_50:
[----:B------:R-:W-:Y:S05]  /*2b00*/  BSYNC B1 ;  /* 0x0000000000017941 */ /* 0x000fea0003800000 */
.L_x_49:
        /* <DEDUP_REMOVED lines=9> */
.L_x_52:
[----:B------:R-:W-:Y:S05]  /*2ba0*/  BSYNC B1 ;  /* 0x0000000000017941 */ /* 0x000fea0003800000 */
.L_x_51:
        /* <DEDUP_REMOVED lines=9> */
.L_x_54:
[----:B------:R-:W-:Y:S05]  /*2c40*/  BSYNC B1 ;  /* 0x0000000000017941 */ /* 0x000fea0003800000 */
.L_x_53:
        /* <DEDUP_REMOVED lines=10> */
.L_x_56:
[----:B------:R-:W-:Y:S05]  /*2cf0*/  BSYNC B1 ;  /* 0x0000000000017941 */ /* 0x000fea0003800000 */
.L_x_55:
        /* <DEDUP_REMOVED lines=10> */
.L_x_58:
[----:B------:R-:W-:Y:S05]  /*2da0*/  BSYNC B1 ;  /* 0x0000000000017941 */ /* 0x000fea0003800000 */
.L_x_57:
        /* <DEDUP_REMOVED lines=9> */
.L_x_60:
[----:B------:R-:W-:Y:S05]  /*2e40*/  BSYNC B1 ;  /* 0x0000000000017941 */ /* 0x000fea0003800000 */
.L_x_59:
        /* <DEDUP_REMOVED lines=9> */
.L_x_62:
[----:B------:R-:W-:Y:S05]  /*2ee0*/  BSYNC B1 ;  /* 0x0000000000017941 */ /* 0x000fea0003800000 */
.L_x_61:
        /* <DEDUP_REMOVED lines=10> */
.L_x_64:
[----:B------:R-:W-:Y:S05]  /*2f90*/  BSYNC B1 ;  /* 0x0000000000017941 */ /* 0x000fea0003800000 */
.L_x_63:
        /* <DEDUP_REMOVED lines=10> */
.L_x_66:
[----:B------:R-:W-:Y:S05]  /*3040*/  BSYNC B1 ;  /* 0x0000000000017941 */ /* 0x000fea0003800000 */
.L_x_65:
        /* <DEDUP_REMOVED lines=9> */
.L_x_68:
[----:B------:R-:W-:Y:S05]  /*30e0*/  BSYNC B1 ;  /* 0x0000000000017941 */ /* 0x000fea0003800000 */
.L_x_67:
        /* <DEDUP_REMOVED lines=9> */
.L_x_70:
[----:B------:R-:W-:Y:S05]  /*3180*/  BSYNC B1 ;  /* 0x0000000000017941 */ /* 0x000fea0003800000 */
.L_x_69:
        /* <DEDUP_REMOVED lines=10> */
.L_x_72:
[----:B------:R-:W-:Y:S05]  /*3230*/  BSYNC B1 ;  /* 0x0000000000017941 */ /* 0x000fea0003800000 */
.L_x_71:
        /* <DEDUP_REMOVED lines=10> */
.L_x_74:
[----:B------:R-:W-:Y:S05]  /*32e0*/  BSYNC B1 ;  /* 0x0000000000017941 */ /* 0x000fea0003800000 */
.L_x_73:
        /* <DEDUP_REMOVED lines=9> */
.L_x_76:
[----:B------:R-:W-:Y:S05]  /*3380*/  BSYNC B1 ;  /* 0x0000000000017941 */ /* 0x000fea0003800000 */
.L_x_75:
        /* <DEDUP_REMOVED lines=9> */
.L_x_78:
[----:B------:R-:W-:Y:S05]  /*3420*/  BSYNC B1 ;  /* 0x0000000000017941 */ /* 0x000fea0003800000 */
.L_x_77:
        /* <DEDUP_REMOVED lines=10> */
.L_x_80:
[----:B------:R-:W-:Y:S05]  /*34d0*/  BSYNC B1 ;  /* 0x0000000000017941 */ /* 0x000fea0003800000 */
.L_x_79:
        /* <DEDUP_REMOVED lines=10> */
.L_x_82:
[----:B------:R-:W-:Y:S05]  /*3580*/  BSYNC B1 ;  /* 0x0000000000017941 */ /* 0x000fea0003800000 */
.L_x_81:
        /* <DEDUP_REMOVED lines=9> */
.L_x_84:
[----:B------:R-:W-:Y:S05]  /*3620*/  BSYNC B1 ;  /* 0x0000000000017941 */ /* 0x000fea0003800000 */
.L_x_83:
        /* <DEDUP_REMOVED lines=9> */
.L_x_86:
[----:B------:R-:W-:Y:S05]  /*36c0*/  BSYNC B1 ;  /* 0x0000000000017941 */ /* 0x000fea0003800000 */
.L_x_85:
        /* <DEDUP_REMOVED lines=10> */
.L_x_88:
[----:B------:R-:W-:Y:S05]  /*3770*/  BSYNC B1 ;  /* 0x0000000000017941 */ /* 0x000fea0003800000 */
.L_x_87:
[----:B-----5:R-:W-:Y:S01]  /*3780*/  LOP3.LUT R2, R19, 0xffffe000, RZ, 0xc0, !PT ;  /* 0xffffe00013027812 */ /* 0x020fe200078ec0ff */
[----:B------:R-:W-:Y:S01]  /*3790*/  BSSY B1, `(.L_x_89) ;  /* 0x000000b000017945 */ /* 0x000fe20003800000 */
[----:B------:R-:W-:Y:S01]  /*37a0*/  ISETP.GT.AND P0, PT, R3, 0x39, PT ;  /* 0x000000390300780c */ /* 0x000fe20003f04270 */
[----:B------:R-:W-:Y:S02]  /*37b0*/  @P2 IMAD.MOV.U32 R3, RZ, RZ, R7 ;  /* 0x000000ffff032224 */ /* 0x000fe400078e0007 */
[----:B0-----:R-:W-:Y:S01]  /*37c0*/  FMUL R13, R2, R57 ;  /* 0x00000039020d7220 */ /* 0x001fe20000400000 */
[----:B------:R-:W-:Y:S01]  /*37d0*/  @P2 IMAD.MOV.U32 R2, RZ, RZ, R6 ;  /* 0x000000ffff022224 */ /* 0x000fe200078e0006 */
[----:B------:R-:W-:Y:S02]  /*37e0*/  ISETP.GT.AND P3, PT, R0, RZ, P0 ;  /* 0x000000ff0000720c */ /* 0x000fe40000764270 */
[----:B------:R-:W-:-:S05]  /*37f0*/  FFMA R13, R52, R56, R13 ;  /* 0x00000038340d7223 */ /* 0x000fca000000000d */
[----:B------:R-:W-:-:S05]  /*3800*/  F2FP.TF32.F32.PACK_B R13, R13 ;  /* 0x0000000dff0d723e */ /* 0x000fca00024050ff */
[----:B------:R0:W-:Y:S01]  /*3810*/  @P2 STG.E desc[UR36][R2.64+0xe0], R13 ;  /* 0x0000e00d02002986 */ /* 0x0001e2000c101924 */
[----:B------:R-:W-:Y:S05]  /*3820*/  @!P3 BRA `(.L_x_90) ;  /* 0x000000000004b947 */ /* 0x000fea0003800000 */
[----:B------:R0:W5:Y:S02]  /*3830*/  LDG.E.LTC128B R19, desc[UR36][R4.64+0xe4] ;  /* 0x0000e42404137981 */ /* 0x000164000c1e1920 */
.L_x_90:
[----:B------:R-:W-:Y:S05]  /*3840*/  BSYNC B1 ;  /* 0x0000000000017941 */ /* 0x000fea0003800000 */
.L_x_89:
[----:B0----5:R-:W-:Y:S01]  /*3850*/  LOP3.LUT R2, R19, 0xffffe000, RZ, 0xc0, !PT ;  /* 0xffffe00013027812 */ /* 0x021fe200078ec0ff */
        /* <DEDUP_REMOVED lines=8> */
.L_x_92:
[----:B------:R-:W-:Y:S05]  /*38e0*/  BSYNC B1 ;  /* 0x0000000000017941 */ /* 0x000fea0003800000 */
.L_x_91:
[----:B-----5:R-:W-:Y:S01]  /*38f0*/  LOP3.LUT R2, R19, 0xffffe000, RZ, 0xc0, !PT ;  /* 0xffffe00013027812 */ /* 0x020fe200078ec0ff */
[----:B------:R-:W-:Y:S01]  /*3900*/  BSSY B1, `(.L_x_93) ;  /* 0x000000a000017945 */ /* 0x000fe20003800000 */
[----:B------:R-:W-:-:S03]  /*3910*/  ISETP.GT.AND P0, PT, R0, 0x8, P0 ;  /* 0x000000080000780c */ /* 0x000fc60000704270 */
[----:B------:R-:W-:Y:S01]  /*3920*/  FMUL R3, R2, R57 ;  /* 0x0000003902037220 */ /* 0x000fe20000400000 */
[----:B------:R-:W-:-:S03]  /*3930*/  @P1 IMAD.MOV.U32 R2, RZ, RZ, R10 ;  /* 0x000000ffff021224 */ /* 0x000fc600078e000a */
[----:B-1----:R-:W-:Y:S01]  /*3940*/  FFMA R5, R54, R56, R3 ;  /* 0x0000003836057223 */ /* 0x002fe20000000003 */
[----:B------:R-:W-:-:S04]  /*3950*/  @P1 IMAD.MOV.U32 R3, RZ, RZ, R11 ;  /* 0x000000ffff031224 */ /* 0x000fc800078e000b */
[----:B------:R-:W-:-:S05]  /*3960*/  F2FP.TF32.F32.PACK_B R5, R5 ;  /* 0x00000005ff05723e */ /* 0x000fca00024050ff */
[----:B------:R1:W-:Y:S01]  /*3970*/  @P1 STG.E desc[UR36][R2.64+0xe0], R5 ;  /* 0x0000e00502001986 */ /* 0x0003e2000c101924 */
[----:B------:R-:W-:Y:S05]  /*3980*/  @!P0 BRA `(.L_x_94) ;  /* 0x0000000000048947 */ /* 0x000fea0003800000 */
[----:B------:R0:W5:Y:S02]  /*3990*/  LDG.E.LTC128B R19, desc[UR36][R8.64+0xe4] ;  /* 0x0000e42408137981 */ /* 0x000164000c1e1920 */
.L_x_94:
[----:B------:R-:W-:Y:S05]  /*39a0*/  BSYNC B1 ;  /* 0x0000000000017941 */ /* 0x000fea0003800000 */
.L_x_93:
[----:B------:R-:W-:Y:S05]  /*39b0*/  @!P0 BRA `(.L_x_95) ;  /* 0x0000000800a88947 */ /* 0x000fea0003800000 */
[----:B-----5:R-:W-:-:S05]  /*39c0*/  LOP3.LUT R0, R19, 0xffffe000, RZ, 0xc0, !PT ;  /* 0xffffe00013007812 */ /* 0x020fca00078ec0ff */
[----:B------:R-:W-:-:S04]  /*39d0*/  FMUL R0, R0, R57 ;  /* 0x0000003900007220 */ /* 0x000fc80000400000 */
[----:B------:R-:W-:-:S05]  /*39e0*/  FFMA R55, R55, R56, R0 ;  /* 0x0000003837377223 */ /* 0x000fca0000000000 */
[----:B------:R-:W-:-:S05]  /*39f0*/  F2FP.TF32.F32.PACK_B R55, R55 ;  /* 0x00000037ff37723e */ /* 0x000fca00024050ff */
[----:B------:R0:W-:Y:S01]  /*3a00*/  STG.E desc[UR36][R10.64+0xe4], R55 ;  /* 0x0000e4370a007986 */ /* 0x0001e2000c101924 */
[----:B------:R-:W-:Y:S05]  /*3a10*/  BRA `(.L_x_95) ;  /* 0x0000000800907947 */ /* 0x000fea0003800000 */
.L_x_34:
[----:B------:R-:W-:Y:S01]  /*3a20*/  ISETP.GT.AND P3, PT, R3, 0x1, PT ;  /* 0x000000010300780c */ /* 0x000fe20003f64270 */
[----:B------:R-:W-:Y:S01]  /*3a30*/  ULDC.64 UR4, c[0x0][0x5c0] ;  /* 0x0001700000047ab9 */ /* 0x000fe20000000a00 */
[-C--:B------:R-:W-:Y:S01]  /*3a40*/  FMUL R9, R24, R56.reuse ;  /* 0x0000003818097220 */ /* 0x080fe20000400000 */
[----:B------:R-:W-:Y:S01]  /*3a50*/  LEA R4, P4, R68, UR4, 0x2 ;  /* 0x0000000444047c11 */ /* 0x000fe2000f8810ff */
[-C--:B------:R-:W-:Y:S01]  /*3a60*/  FMUL R25, R25, R56.reuse ;  /* 0x0000003819197220 */ /* 0x080fe20000400000 */
[----:B------:R-:W-:Y:S01]  /*3a70*/  ISETP.GT.AND P0, PT, R0, RZ, P3 ;  /* 0x000000ff0000720c */ /* 0x000fe20001f04270 */
[-C--:B------:R-:W-:Y:S01]  /*3a80*/  FMUL R11, R26, R56.reuse ;  /* 0x000000381a0b7220 */ /* 0x080fe20000400000 */
[----:B------:R-:W-:Y:S01]  /*3a90*/  LEA.HI.X R5, R68, UR5, R7, 0x2, P4 ;  /* 0x0000000544057c11 */ /* 0x000fe2000a0f1407 */
[-C--:B------:R-:W-:Y:S01]  /*3aa0*/  FMUL R27, R27, R56.reuse ;  /* 0x000000381b1b7220 */ /* 0x080fe20000400000 */
[----:B------:R-:W-:Y:S01]  /*3ab0*/  F2FP.TF32.F32.PACK_B R9, R9 ;  /* 0x00000009ff09723e */ /* 0x000fe200024050ff */
[-C--:B------:R-:W-:Y:S01]  /*3ac0*/  FMUL R29, R29, R56.reuse ;  /* 0x000000381d1d7220 */ /* 0x080fe20000400000 */
[----:B------:R-:W-:Y:S01]  /*3ad0*/  F2FP.TF32.F32.PACK_B R25, R25 ;  /* 0x00000019ff19723e */ /* 0x000fe200024050ff */
[----:B------:R-:W-:Y:S01]  /*3ae0*/  FMUL R31, R31, R56 ;  /* 0x000000381f1f7220 */ /* 0x000fe20000400000 */
[C---:B------:R-:W-:Y:S01]  /*3af0*/  SHF.L.U64.HI R75, R74.reuse, 0x5, R75 ;  /* 0x000000054a4b7819 */ /* 0x040fe2000001024b */
[----:B------:R1:W-:Y:S01]  /*3b00*/  @P2 STG.E desc[UR36][R4.64], R9 ;  /* 0x0000000904002986 */ /* 0x0003e2000c101924 */
[----:B------:R-:W-:Y:S01]  /*3b10*/  LEA R6, P4, R74, R4, 0x5 ;  /* 0x000000044a067211 */ /* 0x000fe200078828ff */
[-C--:B0-----:R-:W-:Y:S01]  /*3b20*/  FMUL R13, R32, R56.reuse ;  /* 0x00000038200d7220 */ /* 0x081fe20000400000 */
[C---:B------:R-:W-:Y:S01]  /*3b30*/  ISETP.GT.AND P1, PT, R0.reuse, 0x8, P1 ;  /* 0x000000080000780c */ /* 0x040fe20000f24270 */
[----:B------:R-:W-:Y:S01]  /*3b40*/  @P0 STG.E desc[UR36][R4.64+0x4], R25 ;  /* 0x0000041904000986 */ /* 0x000fe2000c101924 */
[----:B------:R-:W-:Y:S01]  /*3b50*/  ISETP.GT.AND P2, PT, R3, 0x8, PT ;  /* 0x000000080300780c */ /* 0x000fe20003f44270 */
[----:B------:R-:W-:Y:S01]  /*3b60*/  IMAD.X R7, R75, 0x1, R5, P4 ;  /* 0x000000014b077824 */ /* 0x000fe200020e0605 */
[C---:B------:R-:W-:Y:S01]  /*3b70*/  ISETP.GT.AND P3, PT, R0.reuse, 0x8, P3 ;  /* 0x000000080000780c */ /* 0x040fe20001f64270 */
[-C--:B------:R-:W-:Y:S01]  /*3b80*/  FMUL R33, R33, R56.reuse ;  /* 0x0000003821217220 */ /* 0x080fe20000400000 */
[----:B------:R-:W-:Y:S01]  /*3b90*/  ISETP.GT.AND P0, PT, R3, 0x9, PT ;  /* 0x000000090300780c */ /* 0x000fe20003f04270 */
[-C--:B------:R-:W-:Y:S01]  /*3ba0*/  FMUL R35, R35, R56.reuse ;  /* 0x0000003823237220 */ /* 0x080fe20000400000 */
[----:B------:R-:W-:Y:S01]  /*3bb0*/  ISETP.GT.AND P5, PT, R0, RZ, P2 ;  /* 0x000000ff0000720c */ /* 0x000fe200017a4270 */
[-C--:B-1----:R-:W-:Y:S01]  /*3bc0*/  FMUL R9, R28, R56.reuse ;  /* 0x000000381c097220 */ /* 0x082fe20000400000 */
[C---:B------:R-:W-:Y:S01]  /*3bd0*/  ISETP.GT.AND P4, PT, R0.reuse, RZ, P0 ;  /* 0x000000ff0000720c */ /* 0x040fe20000784270 */
[-C--:B------:R-:W-:Y:S01]  /*3be0*/  FMUL R37, R37, R56.reuse ;  /* 0x0000003825257220 */ /* 0x080fe20000400000 */
[----:B------:R-:W-:Y:S01]  /*3bf0*/  F2FP.TF32.F32.PACK_B R11, R11 ;  /* 0x0000000bff0b723e */ /* 0x000fe200024050ff */
[-C--:B------:R-:W-:Y:S01]  /*3c00*/  FMUL R39, R39, R56.reuse ;  /* 0x0000003827277220 */ /* 0x080fe20000400000 */
[----:B------:R-:W-:Y:S01]  /*3c10*/  F2FP.TF32.F32.PACK_B R27, R27 ;  /* 0x0000001bff1b723e */ /* 0x000fe200024050ff */
[-C--:B------:R-:W-:Y:S01]  /*3c20*/  FMUL R41, R41, R56.reuse ;  /* 0x0000003829297220 */ /* 0x080fe20000400000 */
[----:B------:R-:W-:Y:S01]  /*3c30*/  F2FP.TF32.F32.PACK_B R9, R9 ;  /* 0x00000009ff09723e */ /* 0x000fe200024050ff */
[----:B------:R0:W-:Y:S01]  /*3c40*/  @P1 STG.E desc[UR36][R6.64], R11 ;  /* 0x0000000b06001986 */ /* 0x0001e2000c101924 */
[----:B------:R-:W-:Y:S01]  /*3c50*/  F2FP.TF32.F32.PACK_B R29, R29 ;  /* 0x0000001dff1d723e */ /* 0x000fe200024050ff */
[-C--:B------:R-:W-:Y:S01]  /*3c60*/  FMUL R43, R43, R56.reuse ;  /* 0x000000382b2b7220 */ /* 0x080fe20000400000 */
[C---:B------:R-:W-:Y:S01]  /*3c70*/  ISETP.GT.AND P1, PT, R3.reuse, 0x10, PT ;  /* 0x000000100300780c */ /* 0x040fe20003f24270 */
[----:B------:R-:W-:Y:S01]  /*3c80*/  @P3 STG.E desc[UR36][R6.64+0x4], R27 ;  /* 0x0000041b06003986 */ /* 0x000fe2000c101924 */
[----:B------:R-:W-:Y:S01]  /*3c90*/  ISETP.GT.AND P3, PT, R3, 0x11, PT ;  /* 0x000000110300780c */ /* 0x000fe20003f64270 */
[-C--:B------:R-:W-:Y:S01]  /*3ca0*/  FMUL R45, R45, R56.reuse ;  /* 0x000000382d2d7220 */ /* 0x080fe20000400000 */
[C---:B------:R-:W-:Y:S01]  /*3cb0*/  ISETP.GT.AND P2, PT, R0.reuse, 0x8, P2 ;  /* 0x000000080000780c */ /* 0x040fe20001744270 */
[----:B------:R1:W-:Y:S01]  /*3cc0*/  @P5 STG.E desc[UR36][R4.64+0x20], R9 ;  /* 0x0000200904005986 */ /* 0x0003e2000c101924 */
[C---:B------:R-:W-:Y:S01]  /*3cd0*/  ISETP.GT.AND P0, PT, R0.reuse, 0x8, P0 ;  /* 0x000000080000780c */ /* 0x040fe20000704270 */
[-C--:B------:R-:W-:Y:S01]  /*3ce0*/  FMUL R47, R47, R56.reuse ;  /* 0x000000382f2f7220 */ /* 0x080fe20000400000 */
[----:B------:R-:W-:Y:S01]  /*3cf0*/  ISETP.GT.AND P5, PT, R0, RZ, P1 ;  /* 0x000000ff0000720c */ /* 0x000fe20000fa4270 */
[----:B------:R-:W-:Y:S01]  /*3d00*/  @P4 STG.E desc[UR36][R4.64+0x24], R29 ;  /* 0x0000241d04004986 */ /* 0x000fe2000c101924 */
[-C--:B0-----:R-:W-:Y:S01]  /*3d10*/  FMUL R11, R30, R56.reuse ;  /* 0x000000381e0b7220 */ /* 0x081fe20000400000 */
[----:B------:R-:W-:Y:S01]  /*3d20*/  ISETP.GT.AND P4, PT, R0, RZ, P3 ;  /* 0x000000ff0000720c */ /* 0x000fe20001f84270 */
[-C--:B------:R-:W-:Y:S01]  /*3d30*/  FMUL R49, R49, R56.reuse ;  /* 0x0000003831317220 */ /* 0x080fe20000400000 */
[----:B------:R-:W-:Y:S01]  /*3d40*/  F2FP.TF32.F32.PACK_B R31, R31 ;  /* 0x0000001fff1f723e */ /* 0x000fe200024050ff */
[-C--:B------:R-:W-:Y:S01]  /*3d50*/  FMUL R51, R51, R56.reuse ;  /* 0x0000003833337220 */ /* 0x080fe20000400000 */
[----:B------:R-:W-:Y:S01]  /*3d60*/  F2FP.TF32.F32.PACK_B R11, R11 ;  /* 0x0000000bff0b723e */ /* 0x000fe200024050ff */
[-C--:B------:R-:W-:Y:S01]  /*3d70*/  FMUL R15, R52, R56.reuse ;  /* 0x00000038340f7220 */ /* 0x080fe20000400000 */
[----:B------:R-:W-:Y:S01]  /*3d80*/  F2FP.TF32.F32.PACK_B R13, R13 ;  /* 0x0000000dff0d723e */ /* 0x000fe200024050ff */
[-C--:B-1----:R-:W-:Y:S01]  /*3d90*/  FMUL R9, R34, R56.reuse ;  /* 0x0000003822097220 */ /* 0x082fe20000400000 */
[----:B------:R-:W-:Y:S01]  /*3da0*/  F2FP.TF32.F32.PACK_B R33, R33 ;  /* 0x00000021ff21723e */ /* 0x000fe200024050ff */
[----:B------:R0:W-:Y:S01]  /*3db0*/  @P2 STG.E desc[UR36][R6.64+0x20], R11 ;  /* 0x0000200b06002986 */ /* 0x0001e2000c101924 */
[C---:B------:R-:W-:Y:S01]  /*3dc0*/  ISETP.GT.AND P1, PT, R0.reuse, 0x8, P1 ;  /* 0x000000080000780c */ /* 0x040fe20000f24270 */
[-C--:B------:R-:W-:Y:S01]  /*3dd0*/  FMUL R53, R53, R56.reuse ;  /* 0x0000003835357220 */ /* 0x080fe20000400000 */
[C---:B------:R-:W-:Y:S01]  /*3de0*/  ISETP.GT.AND P2, PT, R3.reuse, 0x19, PT ;  /* 0x000000190300780c */ /* 0x040fe20003f44270 */
[----:B------:R-:W-:Y:S01]  /*3df0*/  @P0 STG.E desc[UR36][R6.64+0x24], R31 ;  /* 0x0000241f06000986 */ /* 0x000fe2000c101924 */
[----:B------:R-:W-:Y:S01]  /*3e00*/  ISETP.GT.AND P0, PT, R3, 0x18, PT ;  /* 0x000000180300780c */ /* 0x000fe20003f04270 */
[----:B------:R-:W-:Y:S01]  /*3e10*/  FMUL R55, R55, R56 ;  /* 0x0000003837377220 */ /* 0x000fe20000400000 */
[----:B------:R-:W-:Y:S01]  /*3e20*/  F2FP.TF32.F32.PACK_B R9, R9 ;  /* 0x00000009ff09723e */ /* 0x000fe200024050ff */
[----:B------:R1:W-:Y:S01]  /*3e30*/  @P5 STG.E desc[UR36][R4.64+0x40], R13 ;  /* 0x0000400d04005986 */ /* 0x0003e2000c101924 */
[----:B------:R-:W-:-:S02]  /*3e40*/  ISETP.GT.AND P5, PT, R0, RZ, P0 ;  /* 0x000000ff0000720c */ /* 0x000fc400007a4270 */
[----:B------:R-:W-:Y:S01]  /*3e50*/  F2FP.TF32.F32.PACK_B R35, R35 ;  /* 0x00000023ff23723e */ /* 0x000fe200024050ff */
[----:B------:R-:W-:Y:S01]  /*3e60*/  @P4 STG.E desc[UR36][R4.64+0x44], R33 ;  /* 0x0000442104004986 */ /* 0x000fe2000c101924 */
[----:B------:R-:W-:Y:S01]  /*3e70*/  ISETP.GT.AND P4, PT, R0, 0x8, P3 ;  /* 0x000000080000780c */ /* 0x000fe20001f84270 */
[-C--:B0-----:R-:W-:Y:S01]  /*3e80*/  FMUL R11, R36, R56.reuse ;  /* 0x00000038240b7220 */ /* 0x081fe20000400000 */
[----:B------:R-:W-:Y:S01]  /*3e90*/  ISETP.GT.AND P3, PT, R0, RZ, P2 ;  /* 0x000000ff0000720c */ /* 0x000fe20001764270 */
[----:B------:R0:W-:Y:S01]  /*3ea0*/  @P1 STG.E desc[UR36][R6.64+0x40], R9 ;  /* 0x0000400906001986 */ /* 0x0001e2000c101924 */
[----:B------:R-:W-:Y:S02]  /*3eb0*/  F2FP.TF32.F32.PACK_B R37, R37 ;  /* 0x00000025ff25723e */ /* 0x000fe400024050ff */
[----:B------:R-:W-:Y:S01]  /*3ec0*/  F2FP.TF32.F32.PACK_B R11, R11 ;  /* 0x0000000bff0b723e */ /* 0x000fe200024050ff */
[----:B-1----:R-:W-:Y:S01]  /*3ed0*/  FMUL R13, R40, R56 ;  /* 0x00000038280d7220 */ /* 0x002fe20000400000 */
[----:B------:R-:W-:-:S02]  /*3ee0*/  ISETP.GT.AND P1, PT, R3, 0x20, PT ;  /* 0x000000200300780c */ /* 0x000fc40003f24270 */
[C---:B------:R-:W-:Y:S02]  /*3ef0*/  ISETP.GT.AND P0, PT, R0.reuse, 0x8, P0 ;  /* 0x000000080000780c */ /* 0x040fe40000704270 */
[----:B------:R-:W-:Y:S01]  /*3f00*/  F2FP.TF32.F32.PACK_B R39, R39 ;  /* 0x00000027ff27723e */ /* 0x000fe200024050ff */
[----:B------:R-:W-:Y:S01]  /*3f10*/  @P4 STG.E desc[UR36][R6.64+0x44], R35 ;  /* 0x0000442306004986 */ /* 0x000fe2000c101924 */
[----:B------:R-:W-:Y:S01]  /*3f20*/  ISETP.GT.AND P4, PT, R0, 0x8, P2 ;  /* 0x000000080000780c */ /* 0x000fe20001784270 */
[----:B0-----:R-:W-:Y:S01]  /*3f30*/  FMUL R9, R38, R56 ;  /* 0x0000003826097220 */ /* 0x001fe20000400000 */
[----:B------:R-:W-:Y:S01]  /*3f40*/  ISETP.GT.AND P2, PT, R3, 0x21, PT ;  /* 0x000000210300780c */ /* 0x000fe20003f44270 */
[----:B------:R0:W-:Y:S01]  /*3f50*/  @P5 STG.E desc[UR36][R4.64+0x60], R11 ;  /* 0x0000600b04005986 */ /* 0x0001e2000c101924 */
[C---:B------:R-:W-:Y:S02]  /*3f60*/  ISETP.GT.AND P5, PT, R0.reuse, RZ, P1 ;  /* 0x000000ff0000720c */ /* 0x040fe40000fa4270 */
[----:B------:R-:W-:Y:S01]  /*3f70*/  F2FP.TF32.F32.PACK_B R9, R9 ;  /* 0x00000009ff09723e */ /* 0x000fe200024050ff */
[----:B------:R-:W-:Y:S01]  /*3f80*/  @P3 STG.E desc[UR36][R4.64+0x64], R37 ;  /* 0x0000642504003986 */ /* 0x000fe2000c101924 */
[----:B------:R-:W-:-:S02]  /*3f90*/  ISETP.GT.AND P3, PT, R0, RZ, P2 ;  /* 0x000000ff0000720c */ /* 0x000fc40001764270 */
[----:B------:R-:W-:Y:S01]  /*3fa0*/  F2FP.TF32.F32.PACK_B R13, R13 ;  /* 0x0000000dff0d723e */ /* 0x000fe200024050ff */
[----:B------:R1:W-:Y:S01]  /*3fb0*/  @P0 STG.E desc[UR36][R6.64+0x60], R9 ;  /* 0x0000600906000986 */ /* 0x0003e2000c101924 */
[----:B------:R-:W-:Y:S02]  /*3fc0*/  F2FP.TF32.F32.PACK_B R41, R41 ;  /* 0x00000029ff29723e */ /* 0x000fe400024050ff */
[----:B------:R-:W-:Y:S01]  /*3fd0*/  ISETP.GT.AND P1, PT, R0, 0x8, P1 ;  /* 0x000000080000780c */ /* 0x000fe20000f24270 */
[----:B------:R-:W-:Y:S01]  /*3fe0*/  @P4 STG.E desc[UR36][R6.64+0x64], R39 ;  /* 0x0000642706004986 */ /* 0x000fe2000c101924 */
[C---:B------:R-:W-:Y:S01]  /*3ff0*/  ISETP.GT.AND P4, PT, R3.reuse, 0x28, PT ;  /* 0x000000280300780c */ /* 0x040fe20003f84270 */
[----:B0-----:R-:W-:Y:S01]  /*4000*/  FMUL R11, R44, R56 ;  /* 0x000000382c0b7220 */ /* 0x001fe20000400000 */
[----:B------:R-:W-:Y:S01]  /*4010*/  F2FP.TF32.F32.PACK_B R43, R43 ;  /* 0x0000002bff2b723e */ /* 0x000fe200024050ff */
[----:B------:R0:W-:Y:S01]  /*4020*/  @P5 STG.E desc[UR36][R4.64+0x80], R13 ;  /* 0x0000800d04005986 */ /* 0x0001e2000c101924 */
[----:B------:R-:W-:-:S02]  /*4030*/  ISETP.GT.AND P5, PT, R3, 0x29, PT ;  /* 0x000000290300780c */ /* 0x000fc40003fa4270 */
[----:B------:R-:W-:Y:S01]  /*4040*/  F2FP.TF32.F32.PACK_B R11, R11 ;  /* 0x0000000bff0b723e */ /* 0x000fe200024050ff */
[----:B------:R-:W-:Y:S01]  /*4050*/  @P3 STG.E desc[UR36][R4.64+0x84], R41 ;  /* 0x0000842904003986 */ /* 0x000fe2000c101924 */
[----:B------:R-:W-:Y:S01]  /*4060*/  ISETP.GT.AND P3, PT, R0, 0x8, P2 ;  /* 0x000000080000780c */ /* 0x000fe20001764270 */
[-C--:B-1----:R-:W-:Y:S01]  /*4070*/  FMUL R9, R42, R56.reuse ;  /* 0x000000382a097220 */ /* 0x082fe20000400000 */
[C---:B------:R-:W-:Y:S02]  /*4080*/  ISETP.GT.AND P2, PT, R0.reuse, RZ, P4 ;  /* 0x000000ff0000720c */ /* 0x040fe40002744270 */
[C---:B------:R-:W-:Y:S02]  /*4090*/  ISETP.GT.AND P0, PT, R0.reuse, RZ, P5 ;  /* 0x000000ff0000720c */ /* 0x040fe40002f04270 */
[----:B------:R-:W-:Y:S01]  /*40a0*/  ISETP.GT.AND P4, PT, R0, 0x8, P4 ;  /* 0x000000080000780c */ /* 0x000fe20002784270 */
[----:B0-----:R-:W-:Y:S01]  /*40b0*/  FMUL R13, R46, R56 ;  /* 0x000000382e0d7220 */ /* 0x001fe20000400000 */
[----:B------:R-:W-:-:S02]  /*40c0*/  F2FP.TF32.F32.PACK_B R9, R9 ;  /* 0x00000009ff09723e */ /* 0x000fc400024050ff */
[----:B------:R-:W-:Y:S02]  /*40d0*/  F2FP.TF32.F32.PACK_B R45, R45 ;  /* 0x0000002dff2d723e */ /* 0x000fe400024050ff */
[----:B------:R-:W-:Y:S01]  /*40e0*/  ISETP.GT.AND P5, PT, R0, 0x8, P5 ;  /* 0x000000080000780c */ /* 0x000fe20002fa4270 */
[----:B------:R0:W-:Y:S01]  /*40f0*/  @P1 STG.E desc[UR36][R6.64+0x80], R9 ;  /* 0x0000800906001986 */ /* 0x0001e2000c101924 */
[C---:B------:R-:W-:Y:S02]  /*4100*/  ISETP.GT.AND P1, PT, R3.reuse, 0x38, PT ;  /* 0x000000380300780c */ /* 0x040fe40003f24270 */
[----:B------:R-:W-:Y:S01]  /*4110*/  F2FP.TF32.F32.PACK_B R13, R13 ;  /* 0x0000000dff0d723e */ /* 0x000fe200024050ff */
[----:B------:R-:W-:Y:S01]  /*4120*/  @P3 STG.E desc[UR36][R6.64+0x84], R43 ;  /* 0x0000842b06003986 */ /* 0x000fe2000c101924 */
[C---:B------:R-:W-:Y:S01]  /*4130*/  ISETP.GT.AND P3, PT, R3.reuse, 0x30, PT ;  /* 0x000000300300780c */ /* 0x040fe20003f64270 */
[----:B------:R-:W-:Y:S01]  /*4140*/  @P4 IMAD.MOV.U32 R2, RZ, RZ, R6 ;  /* 0x000000ffff024224 */ /* 0x000fe200078e0006 */
[----:B------:R-:W-:Y:S01]  /*4150*/  F2FP.TF32.F32.PACK_B R47, R47 ;  /* 0x0000002fff2f723e */ /* 0x000fe200024050ff */
[----:B------:R1:W-:Y:S01]  /*4160*/  @P2 STG.E desc[UR36][R4.64+0xa0], R11 ;  /* 0x0000a00b04002986 */ /* 0x0003e2000c101924 */
[----:B------:R-:W-:-:S02]  /*4170*/  ISETP.GT.AND P2, PT, R3, 0x31, PT ;  /* 0x000000310300780c */ /* 0x000fc40003f44270 */
[----:B------:R-:W-:Y:S01]  /*4180*/  F2FP.TF32.F32.PACK_B R49, R49 ;  /* 0x00000031ff31723e */ /* 0x000fe200024050ff */
[----:B------:R-:W-:Y:S01]  /*4190*/  @P0 STG.E desc[UR36][R4.64+0xa4], R45 ;  /* 0x0000a42d04000986 */ /* 0x000fe2000c101924 */
[----:B------:R-:W-:Y:S01]  /*41a0*/  ISETP.GT.AND P0, PT, R3, 0x39, PT ;  /* 0x000000390300780c */ /* 0x000fe20003f04270 */
[----:B------:R-:W-:Y:S02]  /*41b0*/  @P4 IMAD.MOV.U32 R3, RZ, RZ, R7 ;  /* 0x000000ffff034224 */ /* 0x000fe400078e0007 */
[-C--:B0-----:R-:W-:Y:S01]  /*41c0*/  FMUL R9, R48, R56.reuse ;  /* 0x0000003830097220 */ /* 0x081fe20000400000 */
[----:B------:R-:W-:Y:S02]  /*41d0*/  F2FP.TF32.F32.PACK_B R51, R51 ;  /* 0x00000033ff33723e */ /* 0x000fe400024050ff */
[----:B------:R-:W-:Y:S01]  /*41e0*/  F2FP.TF32.F32.PACK_B R15, R15 ;  /* 0x0000000fff0f723e */ /* 0x000fe200024050ff */
[----:B------:R0:W-:Y:S01]  /*41f0*/  @P4 STG.E desc[UR36][R2.64+0xa0], R13 ;  /* 0x0000a00d02004986 */ /* 0x0001e2000c101924 */
[----:B------:R-:W-:Y:S01]  /*4200*/  ISETP.GT.AND P4, PT, R0, RZ, P3 ;  /* 0x000000ff0000720c */ /* 0x000fe20001f84270 */
[----:B-1----:R-:W-:Y:S01]  /*4210*/  FMUL R11, R50, R56 ;  /* 0x00000038320b7220 */ /* 0x002fe20000400000 */
[----:B------:R-:W-:-:S02]  /*4220*/  ISETP.GT.AND P3, PT, R0, 0x8, P3 ;  /* 0x000000080000780c */ /* 0x000fc40001f64270 */
[----:B------:R-:W-:Y:S02]  /*4230*/  F2FP.TF32.F32.PACK_B R9, R9 ;  /* 0x00000009ff09723e */ /* 0x000fe400024050ff */
[----:B------:R-:W-:Y:S02]  /*4240*/  F2FP.TF32.F32.PACK_B R11, R11 ;  /* 0x0000000bff0b723e */ /* 0x000fe400024050ff */
[----:B------:R-:W-:Y:S02]  /*4250*/  F2FP.TF32.F32.PACK_B R53, R53 ;  /* 0x00000035ff35723e */ /* 0x000fe400024050ff */
[----:B------:R-:W-:Y:S01]  /*4260*/  F2FP.TF32.F32.PACK_B R55, R55 ;  /* 0x00000037ff37723e */ /* 0x000fe200024050ff */
[----:B0-----:R-:W-:Y:S02]  /*4270*/  @P5 IMAD.MOV.U32 R2, RZ, RZ, R6 ;  /* 0x000000ffff025224 */ /* 0x001fe400078e0006 */
[----:B------:R-:W-:Y:S01]  /*4280*/  FMUL R13, R54, R56 ;  /* 0x00000038360d7220 */ /* 0x000fe20000400000 */
[----:B------:R-:W-:-:S04]  /*4290*/  @P5 IMAD.MOV.U32 R3, RZ, RZ, R7 ;  /* 0x000000ffff035224 */ /* 0x000fc800078e0007 */
[----:B------:R-:W-:Y:S01]  /*42a0*/  F2FP.TF32.F32.PACK_B R13, R13 ;  /* 0x0000000dff0d723e */ /* 0x000fe200024050ff */
[----:B------:R0:W-:Y:S01]  /*42b0*/  @P5 STG.E desc[UR36][R2.64+0xa4], R47 ;  /* 0x0000a42f02005986 */ /* 0x0001e2000c101924 */
[C---:B------:R-:W-:Y:S02]  /*42c0*/  ISETP.GT.AND P5, PT, R0.reuse, RZ, P2 ;  /* 0x000000ff0000720c */ /* 0x040fe400017a4270 */
[----:B------:R-:W-:Y:S01]  /*42d0*/  ISETP.GT.AND P2, PT, R0, 0x8, P2 ;  /* 0x000000080000780c */ /* 0x000fe20001744270 */
[----:B0-----:R-:W-:Y:S02]  /*42e0*/  @P4 IMAD.MOV.U32 R2, RZ, RZ, R4 ;  /* 0x000000ffff024224 */ /* 0x001fe400078e0004 */
[----:B------:R-:W-:-:S05]  /*42f0*/  @P4 IMAD.MOV.U32 R3, RZ, RZ, R5 ;  /* 0x000000ffff034224 */ /* 0x000fca00078e0005 */
        /* <DEDUP_REMOVED lines=10> */
[----:B------:R0:W-:Y:S02]  /*43a0*/  @P3 STG.E desc[UR36][R2.64+0xc0], R11 ;  /* 0x0000c00b02003986 */ /* 0x0001e4000c101924 */
[----:B0-----:R-:W-:Y:S02]  /*43b0*/  @P2 IMAD.MOV.U32 R2, RZ, RZ, R6 ;  /* 0x000000ffff022224 */ /* 0x001fe400078e0006 */
[----:B------:R-:W-:-:S05]  /*43c0*/  @P2 IMAD.MOV.U32 R3, RZ, RZ, R7 ;  /* 0x000000ffff032224 */ /* 0x000fca00078e0007 */
[----:B------:R0:W-:Y:S02]  /*43d0*/  @P2 STG.E desc[UR36][R2.64+0xc4], R51 ;  /* 0x0000c43302002986 */ /* 0x0001e4000c101924 */
[----:B0-----:R-:W-:Y:S02]  /*43e0*/  @P4 IMAD.MOV.U32 R2, RZ, RZ, R4 ;  /* 0x000000ffff024224 */ /* 0x001fe400078e0004 */
[----:B------:R-:W-:-:S05]  /*43f0*/  @P4 IMAD.MOV.U32 R3, RZ, RZ, R5 ;  /* 0x000000ffff034224 */ /* 0x000fca00078e0005 */
[----:B------:R0:W-:Y:S04]  /*4400*/  @P4 STG.E desc[UR36][R2.64+0xe0], R15 ;  /* 0x0000e00f02004986 */ /* 0x0001e8000c101924 */
[----:B------:R1:W-:Y:S01]  /*4410*/  @P5 STG.E desc[UR36][R4.64+0xe4], R53 ;  /* 0x0000e43504005986 */ /* 0x0003e2000c101924 */
[----:B0-----:R-:W-:Y:S02]  /*4420*/  @P1 IMAD.MOV.U32 R2, RZ, RZ, R6 ;  /* 0x000000ffff021224 */ /* 0x001fe400078e0006 */
[----:B------:R-:W-:-:S05]  /*4430*/  @P1 IMAD.MOV.U32 R3, RZ, RZ, R7 ;  /* 0x000000ffff031224 */ /* 0x000fca00078e0007 */
[----:B------:R1:W-:Y:S04]  /*4440*/  @P1 STG.E desc[UR36][R2.64+0xe0], R13 ;  /* 0x0000e00d02001986 */ /* 0x0003e8000c101924 */
[----:B------:R1:W-:Y:S02]  /*4450*/  @P0 STG.E desc[UR36][R6.64+0xe4], R55 ;  /* 0x0000e43706000986 */ /* 0x0003e4000c101924 */
.L_x_95:
[----:B------:R-:W-:Y:S05]  /*4460*/  BSYNC B0 ;  /* 0x0000000000007941 */ /* 0x000fea0003800000 */
.L_x_33:
[----:B-1----:R-:W2:Y:S01]  /*4470*/  LDL.64 R2, [R1] ;  /* 0x0000000001027983 */ /* 0x002ea20000100a00 */
[----:B------:R-:W-:Y:S01]  /*4480*/  ULDC.64 UR4, c[0x0][0x650] ;  /* 0x0001940000047ab9 */ /* 0x000fe20000000a00 */
[----:B------:R1:W-:Y:S01]  /*4490*/  SYNCS.ARRIVE.TRANS64.A1T0 RZ, [R64+UR47], RZ ;  /* 0x000000ff40ff79a7 */ /* 0x0003e2000810002f */
[----:B------:R-:W-:Y:S01]  /*44a0*/  PRMT R0, RZ, 0x7610, R0 ;  /* 0x00007610ff007816 */ /* 0x000fe20000000000 */
[----:B-----5:R-:W-:Y:S02]  /*44b0*/  IMAD.MOV.U32 R19, RZ, RZ, -0x1 ;  /* 0xffffffffff137424 */ /* 0x020fe400078e00ff */
[----:B------:R-:W-:Y:S01]  /*44c0*/  IMAD.MOV.U32 R22, RZ, RZ, -0x1 ;  /* 0xffffffffff167424 */ /* 0x000fe200078e00ff */
[----:B--2---:R-:W-:-:S04]  /*44d0*/  LEA R18, P0, R2, R18, 0x1 ;  /* 0x0000001202127211 */ /* 0x004fc800078008ff */
[----:B------:R-:W-:Y:S01]  /*44e0*/  LEA.HI.X R17, R2, R17, R23, 0x1, P0 ;  /* 0x0000001102117211 */ /* 0x000fe200000f0c17 */
[----:B------:R-:W-:Y:S01]  /*44f0*/  IMAD.MOV.U32 R2, RZ, RZ, -0x1 ;  /* 0xffffffffff027424 */ /* 0x000fe200078e00ff */
[----:B------:R-:W-:-:S04]  /*4500*/  ISETP.GE.U32.AND P0, PT, R18, UR4, PT ;  /* 0x0000000412007c0c */ /* 0x000fc8000bf06070 */
[----:B------:R-:W-:-:S13]  /*4510*/  ISETP.GE.U32.AND.EX P0, PT, R17, UR5, PT, P0 ;  /* 0x0000000511007c0c */ /* 0x000fda000bf06100 */
[----:B-1----:R-:W-:Y:S05]  /*4520*/  @P0 BRA `(.L_x_96) ;  /* 0x0000000400700947 */ /* 0x002fea0003800000 */
[----:B0---4-:R-:W0:Y:S01]  /*4530*/  S2R R10, SR_CTAID.X ;  /* 0x00000000000a7919 */ /* 0x011e220000002500 */
[----:B---3--:R-:W1:Y:S01]  /*4540*/  LDC.64 R8, c[0x0][0x628] ;  /* 0x00018a00ff087b82 */ /* 0x008e620000000a00 */
[----:B------:R-:W-:Y:S01]  /*4550*/  ULDC UR4, c[0x0][0x150] ;  /* 0x0000540000047ab9 */ /* 0x000fe20000000800 */
[----:B------:R-:W-:Y:S01]  /*4560*/  IMAD.MOV.U32 R6, RZ, RZ, R18 ;  /* 0x000000ffff067224 */ /* 0x000fe200078e0012 */
[----:B------:R-:W2:Y:S01]  /*4570*/  S2R R20, SR_CTAID.Y ;  /* 0x0000000000147919 */ /* 0x000ea20000002600 */
[----:B------:R-:W-:-:S04]  /*4580*/  IMAD.MOV.U32 R7, RZ, RZ, R17 ;  /* 0x000000ffff077224 */ /* 0x000fc800078e0011 */
[----:B------:R-:W3:Y:S08]  /*4590*/  LDC R15, c[0x0][0x144] ;  /* 0x00005100ff0f7b82 */ /* 0x000ef00000000800 */
[----:B------:R-:W4:Y:S08]  /*45a0*/  LDC R0, c[0x0][0x630] ;  /* 0x00018c00ff007b82 */ /* 0x000f300000000800 */
[----:B------:R-:W2:Y:S01]  /*45b0*/  LDC.64 R12, c[0x0][0x620] ;  /* 0x00018800ff0c7b82 */ /* 0x000ea20000000a00 */
[----:B-1----:R-:W-:-:S04]  /*45c0*/  ISETP.NE.U32.AND P0, PT, R8, RZ, PT ;  /* 0x000000ff0800720c */ /* 0x002fc80003f05070 */
[----:B------:R-:W-:Y:S02]  /*45d0*/  ISETP.NE.AND.EX P0, PT, R9, RZ, PT, P0 ;  /* 0x000000ff0900720c */ /* 0x000fe40003f05300 */
[----:B0-----:R-:W-:-:S05]  /*45e0*/  I2FP.F32.U32 R2, R10 ;  /* 0x0000000a00027245 */ /* 0x001fca0000201000 */
[----:B------:R-:W-:-:S04]  /*45f0*/  FMUL R2, R2, UR4 ;  /* 0x0000000402027c20 */ /* 0x000fc80008400000 */
[----:B------:R0:W1:Y:S02]  /*4600*/  F2I.U32.TRUNC.NTZ R14, R2 ;  /* 0x00000002000e7305 */ /* 0x000064000020f000 */
[----:B---34-:R-:W-:Y:S05]  /*4610*/  @!P0 BRA `(.L_x_97) ;  /* 0x0000000000288947 */ /* 0x018fea0003800000 */
[----:B------:R-:W3:Y:S02]  /*4620*/  LDC R3, c[0x0][0x634] ;  /* 0x00018d00ff037b82 */ /* 0x000ee40000000800 */
[----:B---3--:R-:W-:-:S05]  /*4630*/  IADD3 R7, P0, R18, R3, RZ ;  /* 0x0000000312077210 */ /* 0x008fca0007f1e0ff */
[----:B------:R-:W-:-:S04]  /*4640*/  IMAD.X R11, RZ, RZ, R17, P0 ;  /* 0x000000ffff0b7224 */ /* 0x000fc800000e0611 */
[----:B0-----:R-:W-:-:S04]  /*4650*/  IMAD.WIDE.U32 R2, R11, R8, RZ ;  /* 0x000000080b027225 */ /* 0x001fc800078e00ff */
[----:B------:R-:W-:-:S04]  /*4660*/  IMAD.WIDE.U32 R4, P0, R7, R9, R2 ;  /* 0x0000000907047225 */ /* 0x000fc80007800002 */
[----:B------:R-:W-:-:S04]  /*4670*/  IMAD.WIDE.U32 R2, R7, R8, RZ ;  /* 0x0000000807027225 */ /* 0x000fc800078e00ff */
[----:B------:R-:W-:Y:S01]  /*4680*/  IMAD.X R7, RZ, RZ, RZ, P0 ;  /* 0x000000ffff077224 */ /* 0x000fe200000e06ff */
[----:B------:R-:W-:Y:S01]  /*4690*/  IADD3 RZ, P0, R3, R4, RZ ;  /* 0x0000000403ff7210 */ /* 0x000fe20007f1e0ff */
[----:B------:R-:W-:-:S04]  /*46a0*/  IMAD.MOV.U32 R6, RZ, RZ, R5 ;  /* 0x000000ffff067224 */ /* 0x000fc800078e0005 */
[----:B------:R-:W-:-:S08]  /*46b0*/  IMAD.WIDE.U32.X R6, R11, R9, R6, P0 ;  /* 0x000000090b067225 */ /* 0x000fd000000e0406 */
.L_x_97:
[----:B------:R-:W3:Y:S01]  /*46c0*/  LDC.64 R26, c[0x0][0x640] ;  /* 0x00019000ff1a7b82 */ /* 0x000ee20000000a00 */
[-C--:B------:R-:W-:Y:S01]  /*46d0*/  SHF.R.U64 R11, R6, R0.reuse, R7 ;  /* 0x00000000060b7219 */ /* 0x080fe20000001207 */
[----:B------:R-:W-:Y:S01]  /*46e0*/  IMAD.MOV.U32 R19, RZ, RZ, R17 ;  /* 0x000000ffff137224 */ /* 0x000fe200078e0011 */
[----:B------:R-:W-:Y:S01]  /*46f0*/  SHF.R.U32.HI R0, RZ, R0, R7 ;  /* 0x00000000ff007219 */ /* 0x000fe20000011607 */
[----:B-1----:R-:W-:Y:S01]  /*4700*/  IMAD.MOV R14, RZ, RZ, -R14 ;  /* 0x000000ffff0e7224 */ /* 0x002fe200078e0a0e */
[----:B------:R-:W-:Y:S01]  /*4710*/  IADD3 R5, P0, RZ, -R11, RZ ;  /* 0x8000000bff057210 */ /* 0x000fe20007f1e0ff */
[----:B------:R-:W-:Y:S01]  /*4720*/  ULDC UR4, c[0x0][0x154] ;  /* 0x0000550000047ab9 */ /* 0x000fe20000000800 */
[----:B------:R-:W-:Y:S01]  /*4730*/  IMAD.MOV.U32 R7, RZ, RZ, 0x1 ;  /* 0x00000001ff077424 */ /* 0x000fe200078e00ff */
[----:B------:R-:W1:Y:S01]  /*4740*/  LDC R4, c[0x0][0x618] ;  /* 0x00018600ff047b82 */ /* 0x000e620000000800 */
[----:B------:R-:W-:Y:S02]  /*4750*/  IMAD R22, R15, R14, R10 ;  /* 0x0000000e0f167224 */ /* 0x000fe400078e020a */
[----:B------:R-:W-:-:S04]  /*4760*/  IMAD.X R3, RZ, RZ, ~R0, P0 ;  /* 0x000000ffff037224 */ /* 0x000fc800000e0e00 */
[-C--:B--2---:R-:W-:Y:S01]  /*4770*/  IMAD R0, R3, R12.reuse, RZ ;  /* 0x0000000c03007224 */ /* 0x084fe200078e02ff */
[----:B------:R-:W2:Y:S01]  /*4780*/  LDC R6, c[0x0][0x608] ;  /* 0x00018200ff067b82 */ /* 0x000ea20000000800 */
[----:B0-----:R-:W-:-:S04]  /*4790*/  IMAD.WIDE.U32 R2, R5, R12, R18 ;  /* 0x0000000c05027225 */ /* 0x001fc800078e0012 */
[----:B------:R-:W-:Y:S01]  /*47a0*/  IMAD R5, R5, R13, R0 ;  /* 0x0000000d05057224 */ /* 0x000fe200078e0200 */
[----:B------:R-:W-:Y:S02]  /*47b0*/  I2FP.F32.U32 R0, R20 ;  /* 0x0000001400007245 */ /* 0x000fe40000201000 */
[----:B------:R-:W0:Y:S01]  /*47c0*/  LDC R24, c[0x0][0x658] ;  /* 0x00019600ff187b82 */ /* 0x000e220000000800 */
[----:B------:R-:W-:Y:S01]  /*47d0*/  IMAD.IADD R3, R3, 0x1, R5 ;  /* 0x0000000103037824 */ /* 0x000fe200078e0205 */
[----:B---3--:R-:W-:Y:S01]  /*47e0*/  ISETP.NE.U32.AND P0, PT, R26, RZ, PT ;  /* 0x000000ff1a00720c */ /* 0x008fe20003f05070 */
[----:B------:R-:W-:Y:S01]  /*47f0*/  FMUL R0, R0, UR4 ;  /* 0x0000000400007c20 */ /* 0x000fe20008400000 */
[----:B------:R-:W-:Y:S02]  /*4800*/  IMAD.MOV.U32 R5, RZ, RZ, -0x1 ;  /* 0xffffffffff057424 */ /* 0x000fe400078e00ff */
[----:B------:R-:W-:Y:S01]  /*4810*/  ISETP.NE.AND.EX P0, PT, R27, RZ, PT, P0 ;  /* 0x000000ff1b00720c */ /* 0x000fe20003f05300 */
[----:B------:R3:W4:Y:S01]  /*4820*/  F2I.U32.TRUNC.NTZ R12, R0 ;  /* 0x00000000000c7305 */ /* 0x000722000020f000 */
[----:B------:R-:W3:Y:S01]  /*4830*/  LDC R15, c[0x0][0x148] ;  /* 0x00005200ff0f7b82 */ /* 0x000ee20000000800 */
[----:B-1----:R-:W-:-:S02]  /*4840*/  SHF.R.U64 R10, R2, R4, R3 ;  /* 0x00000004020a7219 */ /* 0x002fc40000001203 */
[----:B------:R-:W-:-:S05]  /*4850*/  SHF.R.U32.HI R3, RZ, R4, R3 ;  /* 0x00000004ff037219 */ /* 0x000fca0000011603 */
[----:B------:R-:W1:Y:S01]  /*4860*/  LDC R14, c[0x0][0x600] ;  /* 0x00018000ff0e7b82 */ /* 0x000e620000000800 */
[-CC-:B--2---:R-:W-:Y:S02]  /*4870*/  SHF.R.U64 R8, R10, R6.reuse, R3.reuse ;  /* 0x000000060a087219 */ /* 0x184fe40000001203 */
[----:B------:R-:W-:-:S05]  /*4880*/  SHF.R.U32.HI R3, RZ, R6, R3 ;  /* 0x00000006ff037219 */ /* 0x000fca0000011603 */
[----:B------:R-:W2:Y:S01]  /*4890*/  LDC R21, c[0x0][0x648] ;  /* 0x00019200ff157b82 */ /* 0x000ea20000000800 */
[-CC-:B0-----:R-:W-:Y:S02]  /*48a0*/  SHF.R.U64 R13, R8, R24.reuse, R3.reuse ;  /* 0x00000018080d7219 */ /* 0x181fe40000001203 */
[-C--:B------:R-:W-:Y:S02]  /*48b0*/  SHF.L.U32 R5, R5, R24.reuse, RZ ;  /* 0x0000001805057219 */ /* 0x080fe400000006ff */
[-C--:B------:R-:W-:Y:S01]  /*48c0*/  SHF.R.U32.HI R3, RZ, R24.reuse, R3 ;  /* 0x00000018ff037219 */ /* 0x080fe20000011603 */
[----:B------:R-:W-:Y:S01]  /*48d0*/  IMAD.MOV.U32 R2, RZ, RZ, R13 ;  /* 0x000000ffff027224 */ /* 0x000fe200078e000d */
[----:B------:R-:W-:Y:S01]  /*48e0*/  SHF.L.U32 R24, R7, R24, RZ ;  /* 0x0000001807187219 */ /* 0x000fe200000006ff */
[----:B------:R-:W0:Y:S01]  /*48f0*/  LDC R25, c[0x0][0x638] ;  /* 0x00018e00ff197b82 */ /* 0x000e220000000800 */
[----:B------:R-:W-:-:S07]  /*4900*/  LOP3.LUT R19, RZ, R5, RZ, 0x33, !PT ;  /* 0x00000005ff137212 */ /* 0x000fce00078e33ff */
[----:B------:R-:W0:Y:S01]  /*4910*/  LDC R28, c[0x0][0x610] ;  /* 0x00018400ff1c7b82 */ /* 0x000e220000000800 */
[----:B----4-:R-:W-:Y:S05]  /*4920*/  @!P0 BRA `(.L_x_98) ;  /* 0x0000000000288947 */ /* 0x010fea0003800000 */
[----:B---3--:R-:W3:Y:S02]  /*4930*/  LDC R0, c[0x0][0x64c] ;  /* 0x00019300ff007b82 */ /* 0x008ee40000000800 */
[----:B---3--:R-:W-:-:S05]  /*4940*/  IADD3 R7, P0, R13, R0, RZ ;  /* 0x000000000d077210 */ /* 0x008fca0007f1e0ff */
        /* <DEDUP_REMOVED lines=8> */
.L_x_98:
[----:B------:R-:W4:Y:S01]  /*49d0*/  LDC R4, c[0x0][0x65c] ;  /* 0x00019700ff047b82 */ /* 0x000f220000000800 */
[----:B--23--:R-:W-:Y:S01]  /*49e0*/  SHF.R.U64 R0, R2, R21, R3 ;  /* 0x0000001502007219 */ /* 0x00cfe20000001203 */
[----:B-1----:R-:W-:Y:S01]  /*49f0*/  VIADD R3, R14, 0xffffffff ;  /* 0xffffffff0e037836 */ /* 0x002fe20000000000 */
[----:B------:R-:W-:Y:S01]  /*4a00*/  LOP3.LUT R19, R8, R19, RZ, 0xc0, !PT ;  /* 0x0000001308137212 */ /* 0x000fe200078ec0ff */
[----:B------:R-:W-:Y:S02]  /*4a10*/  IMAD.MOV R12, RZ, RZ, -R12 ;  /* 0x000000ffff0c7224 */ /* 0x000fe400078e0a0c */
[----:B------:R-:W-:Y:S01]  /*4a20*/  IMAD.MOV R2, RZ, RZ, -R0 ;  /* 0x000000ffff027224 */ /* 0x000fe200078e0a00 */
[----:B------:R-:W-:Y:S01]  /*4a30*/  LOP3.LUT R3, R10, R3, RZ, 0xc0, !PT ;  /* 0x000000030a037212 */ /* 0x000fe200078ec0ff */
[----:B------:R-:W-:Y:S02]  /*4a40*/  IMAD R19, R24, R0, R19 ;  /* 0x0000000018137224 */ /* 0x000fe400078e0213 */
[----:B0-----:R-:W-:-:S04]  /*4a50*/  IMAD R0, R2, R25, R13 ;  /* 0x0000001902007224 */ /* 0x001fc800078e020d */
[----:B------:R-:W-:Y:S01]  /*4a60*/  IMAD R2, R0, R14, R3 ;  /* 0x0000000e00027224 */ /* 0x000fe200078e0203 */
[----:B----4-:R-:W-:Y:S01]  /*4a70*/  ISETP.NE.AND P0, PT, R4, 0x1, PT ;  /* 0x000000010400780c */ /* 0x010fe20003f05270 */
[----:B------:R-:W-:-:S05]  /*4a80*/  IMAD.MOV.U32 R4, RZ, RZ, 0x1 ;  /* 0x00000001ff047424 */ /* 0x000fca00078e00ff */
[----:B------:R-:W-:-:S07]  /*4a90*/  PRMT R0, R4, 0x7610, R0 ;  /* 0x0000761004007816 */ /* 0x000fce0000000000 */
[----:B------:R-:W-:-:S04]  /*4aa0*/  @P0 IMAD R22, R15, R12, R20 ;  /* 0x0000000c0f160224 */ /* 0x000fc800078e0214 */
[----:B------:R-:W-:-:S05]  /*4ab0*/  IMAD R19, R19, R28, R22 ;  /* 0x0000001c13137224 */ /* 0x000fca00078e0216 */
[----:B------:R-:W-:Y:S02]  /*4ac0*/  SEL R22, R2, R19, !P0 ;  /* 0x0000001302167207 */ /* 0x000fe40004000000 */
[----:B------:R-:W-:Y:S01]  /*4ad0*/  SEL R19, R19, R2, !P0 ;  /* 0x0000000213137207 */ /* 0x000fe20004000000 */
[----:B------:R-:W-:-:S07]  /*4ae0*/  IMAD.MOV.U32 R2, RZ, RZ, R11 ;  /* 0x000000ffff027224 */ /* 0x000fce00078e000b */
.L_x_96:
[----:B------:R-:W-:Y:S02]  /*4af0*/  LOP3.LUT P0, RZ, R0, 0xff, RZ, 0xc0, !PT ;  /* 0x000000ff00ff7812 */ /* 0x000fe4000780c0ff */
[----:B------:R-:W-:-:S11]  /*4b00*/  LOP3.LUT R71, R71, 0x1, RZ, 0x3c, !PT ;  /* 0x0000000147477812 */ /* 0x000fd600078e3cff */
[----:B------:R-:W-:Y:S05]  /*4b10*/  @P0 BRA `(.L_x_99) ;  /* 0xffffffc800c40947 */ /* 0x000fea000383ffff */
[----:B------:R-:W-:Y:S05]  /*4b20*/  EXIT ;  /* 0x000000000000794d */ /* 0x000fea0003800000 */
.L_x_14:
[----:B------:R-:W-:-:S08]  /*4b30*/  ISETP.NE.AND P0, PT, R0, RZ, PT ;  /* 0x000000ff0000720c */ /* 0x000fd00003f05270 */
[----:B0-----:R-:W0:-:S00]  /*4b40*/  USETMAXREG.DEALLOC.CTAPOOL 0x28 ;  /* 0x00000028000079c8 */ /* 0x001e0000080e0500 */
[----:B------:R-:W-:Y:S05]  /*4b50*/  @P0 EXIT ;  /* 0x000000000000094d */ /* 0x000fea0003800000 */
[----:B0-----:R-:W-:Y:S01]  /*4b60*/  LOP3.LUT P0, RZ, R8, 0xff, RZ, 0xc0, !PT ;  /* 0x000000ff08ff7812 */ /* 0x001fe2000780c0ff */
[----:B------:R-:W-:Y:S02]  /*4b70*/  IMAD.MOV.U32 R0, RZ, RZ, 0x1 ;  /* 0x00000001ff007424 */ /* 0x000fe400078e00ff */
[----:B------:R-:W-:-:S10]  /*4b80*/  IMAD.MOV.U32 R7, RZ, RZ, RZ ;  /* 0x000000ffff077224 */ /* 0x000fd400078e00ff */
[----:B------:R-:W-:Y:S05]  /*4b90*/  @!P0 BRA `(.L_x_100) ;  /* 0x0000000c00188947 */ /* 0x000fea0003800000 */
[----:B------:R-:W-:Y:S01]  /*4ba0*/  LOP3.LUT P0, RZ, R4, 0x1f, RZ, 0xc0, !PT ;  /* 0x0000001f04ff7812 */ /* 0x000fe2000780c0ff */
[----:B------:R-:W-:Y:S01]  /*4bb0*/  ULDC UR5, c[0x0][0x658] ;  /* 0x0001960000057ab9 */ /* 0x000fe20000000800 */
[----:B------:R-:W-:Y:S01]  /*4bc0*/  UMOV UR6, 0xffffffff ;  /* 0xffffffff00067882 */ /* 0x000fe20000000000 */
[----:B------:R-:W-:Y:S01]  /*4bd0*/  BSSY B0, `(.L_x_100) ;  /* 0x00000c2000007945 */ /* 0x000fe20003800000 */
[----:B------:R-:W-:Y:S01]  /*4be0*/  USHF.L.U32 UR6, UR6, UR5, URZ ;  /* 0x0000000506067299 */ /* 0x000fe2000800063f */
[C---:B------:R-:W-:Y:S01]  /*4bf0*/  ISETP.NE.AND P2, PT, R3.reuse, RZ, PT ;  /* 0x000000ff0300720c */ /* 0x040fe20003f45270 */
[----:B------:R-:W-:Y:S01]  /*4c00*/  IMAD.MOV.U32 R8, RZ, RZ, 0x1 ;  /* 0x00000001ff087424 */ /* 0x000fe200078e00ff */
[----:B------:R-:W-:Y:S01]  /*4c10*/  ISETP.NE.OR P0, PT, R3, RZ, !P0 ;  /* 0x000000ff0300720c */ /* 0x000fe20004705670 */
[----:B------:R-:W-:Y:S01]  /*4c20*/  IMAD.MOV.U32 R0, RZ, RZ, 0x1 ;  /* 0x00000001ff007424 */ /* 0x000fe200078e00ff */
[----:B------:R-:W-:Y:S01]  /*4c30*/  LOP3.LUT R6, R16, 0x2, RZ, 0xfc, !PT ;  /* 0x0000000210067812 */ /* 0x000fe200078efcff */
[----:B------:R-:W-:Y:S01]  /*4c40*/  IMAD.MOV.U32 R7, RZ, RZ, RZ ;  /* 0x000000ffff077224 */ /* 0x000fe200078e00ff */
[----:B------:R-:W-:Y:S01]  /*4c50*/  ULDC UR4, c[0x0][0x600] ;  /* 0x0001800000047ab9 */ /* 0x000fe20000000800 */
[----:B------:R-:W-:Y:S01]  /*4c60*/  UMOV UR7, 0x1 ;  /* 0x0000000100077882 */ /* 0x000fe20000000000 */
[----:B------:R-:W-:-:S02]  /*4c70*/  UIADD3 UR19, UR40, 0x1, URZ ;  /* 0x0000000128137890 */ /* 0x000fc4000fffe03f */
[----:B------:R-:W-:Y:S02]  /*4c80*/  UIADD3 UR15, UR4, -0x1, URZ ;  /* 0xffffffff040f7890 */ /* 0x000fe4000fffe03f */
[----:B------:R-:W-:Y:S02]  /*4c90*/  USHF.L.U32 UR17, UR7, UR5, URZ ;  /* 0x0000000507117299 */ /* 0x000fe4000800063f */
[----:B------:R-:W-:Y:S01]  /*4ca0*/  ULOP3.LUT UR16, URZ, UR6, URZ, 0x33, !UPT ;  /* 0x000000063f107292 */ /* 0x000fe2000f8e333f */
[----:B------:R-:W-:-:S11]  /*4cb0*/  ULDC.64 UR20, c[0x0][0x198] ;  /* 0x0000660000147ab9 */ /* 0x000fd60000000a00 */
.L_x_112:
[----:B------:R-:W-:-:S03]  /*4cc0*/  UMOV UR4, 0xffffffff ;  /* 0xffffffff00047882 */ /* 0x000fc60000000000 */
[----:B------:R-:W-:Y:S05]  /*4cd0*/  BRA.DIV UR4, `(.L_x_101) ;  /* 0x0000001604447947 */ /* 0x000fea000b800000 */
[----:B------:R-:W-:-:S13]  /*4ce0*/  ELECT P6, URZ, PT ;  /* 0x00000000003f782f */ /* 0x000fda00038c0000 */
.L_x_135:
[----:B------:R-:W0:Y:S01]  /*4cf0*/  LDC R3, c[0x0][0x28c] ;  /* 0x0000a300ff037b82 */ /* 0x000e220000000800 */
[----:B------:R-:W-:Y:S01]  /*4d00*/  BSSY B1, `(.L_x_102) ;  /* 0x0000035000017945 */ /* 0x000fe20003800000 */
[----:B0-----:R-:W-:-:S13]  /*4d10*/  ISETP.LT.OR P6, PT, R3, 0x1, !P6 ;  /* 0x000000010300780c */ /* 0x001fda00077c1670 */
[----:B------:R-:W-:Y:S05]  /*4d20*/  @P6 BRA `(.L_x_103) ;  /* 0x0000000000c86947 */ /* 0x000fea0003800000 */
[----:B------:R-:W-:Y:S02]  /*4d30*/  IMAD.SHL.U32 R22, R22, 0x40, RZ ;  /* 0x0000004016167824 */ /* 0x000fe400078e00ff */
[----:B------:R-:W-:Y:S02]  /*4d40*/  IMAD.SHL.U32 R19, R19, 0x40, RZ ;  /* 0x0000004013137824 */ /* 0x000fe400078e00ff */
[----:B------:R-:W-:Y:S02]  /*4d50*/  IMAD.MOV.U32 R12, RZ, RZ, RZ ;  /* 0x000000ffff0c7224 */ /* 0x000fe400078e00ff */
[----:B------:R-:W-:Y:S02]  /*4d60*/  IMAD.U32 R13, RZ, RZ, UR19 ;  /* 0x00000013ff0d7e24 */ /* 0x000fe4000f8e00ff */
[----:B------:R-:W-:Y:S02]  /*4d70*/  IMAD.MOV.U32 R3, RZ, RZ, R0 ;  /* 0x000000ffff037224 */ /* 0x000fe400078e0000 */
[----:B------:R-:W-:-:S07]  /*4d80*/  IMAD.MOV.U32 R4, RZ, RZ, R7 ;  /* 0x000000ffff047224 */ /* 0x000fce00078e0007 */
.L_x_107:
[----:B------:R-:W0:Y:S01]  /*4d90*/  S2R R10, SR_CgaCtaId ;  /* 0x00000000000a7919 */ /* 0x000e220000008800 */
[----:B------:R-:W-:Y:S01]  /*4da0*/  MOV R5, 0x400 ;  /* 0x0000040000057802 */ /* 0x000fe20000000f00 */
[----:B------:R-:W1:Y:S03]  /*4db0*/  @!P2 LDC R9, c[0x0][0x500] ;  /* 0x00014000ff09ab82 */ /* 0x000e660000000800 */
[----:B0-----:R-:W-:Y:S02]  /*4dc0*/  LEA R11, R10, R5, 0x18 ;  /* 0x000000050a0b7211 */ /* 0x001fe400078ec0ff */
[----:B------:R-:W-:-:S03]  /*4dd0*/  SHF.L.U32 R5, R3, 0x1f, RZ ;  /* 0x0000001f03057819 */ /* 0x000fc600000006ff */
[----:B------:R-:W-:-:S04]  /*4de0*/  IMAD R10, R4, 0x8, R11 ;  /* 0x00000008040a7824 */ /* 0x000fc800078e020b */
[----:B------:R-:W0:Y:S02]  /*4df0*/  SYNCS.PHASECHK.TRANS64.TRYWAIT P1, [R10+URZ+0x70], R5 ;  /* 0x000070050a0075a7 */ /* 0x000e24000802017f */
[----:B01----:R-:W-:Y:S05]  /*4e00*/  @!P1 BRA `(.L_x_104) ;  /* 0x0000001400189947 */ /* 0x003fea0003800000 */
.L_x_136:
[----:B0-----:R-:W-:Y:S01]  /*4e10*/  PRMT R5, R6, 0x9910, RZ ;  /* 0x0000991006057816 */ /* 0x001fe200000000ff */
[----:B------:R0:W-:Y:S03]  /*4e20*/  @!P2 SYNCS.ARRIVE.TRANS64 RZ, [R10+URZ], R9 ;  /* 0x000000090affa9a7 */ /* 0x0001e6000800003f */
[----:B------:R-:W-:-:S13]  /*4e30*/  ISETP.NE.AND P1, PT, R5, 0x2, PT ;  /* 0x000000020500780c */ /* 0x000fda0003f25270 */
[----:B0-----:R-:W-:Y:S05]  /*4e40*/  @P1 BRA `(.L_x_105) ;  /* 0x0000000000041947 */ /* 0x001fea0003800000 */
[----:B------:R-:W-:Y:S01]  /*4e50*/  BPT.TRAP 0x1 ;  /* 0x000000040000795c */ /* 0x000fe20000300000 */
.L_x_105:
[----:B------:R-:W-:Y:S05]  /*4e60*/  @P0 BRA `(.L_x_106) ;  /* 0x0000000000040947 */ /* 0x000fea0003800000 */
[----:B------:R-:W-:Y:S01]  /*4e70*/  BPT.TRAP 0x1 ;  /* 0x000000040000795c */ /* 0x000fe20000300000 */
.L_x_106:
[----:B------:R-:W-:Y:S01]  /*4e80*/  IMAD R11, R4, 0x2000, R11 ;  /* 0x00002000040b7824 */ /* 0x000fe200078e020b */
[----:B------:R-:W-:Y:S01]  /*4e90*/  R2UR UR9, R10 ;  /* 0x000000000a0972ca */ /* 0x000fe200000e0000 */
[----:B------:R-:W-:Y:S01]  /*4ea0*/  VIADD R13, R13, 0xffffffff ;  /* 0xffffffff0d0d7836 */ /* 0x000fe20000000000 */
[----:B------:R-:W-:Y:S01]  /*4eb0*/  UIADD3 UR4, UP0, UR20, 0xf0, URZ ;  /* 0x000000f014047890 */ /* 0x000fe2000ff1e03f */
[----:B------:R-:W-:Y:S01]  /*4ec0*/  R2UR UR11, R19 ;  /* 0x00000000130b72ca */ /* 0x000fe200000e0000 */
[----:B------:R-:W-:Y:S01]  /*4ed0*/  UIADD3 UR22, UP1, UR20, 0x1f0, URZ ;  /* 0x000001f014167890 */ /* 0x000fe2000ff3e03f */
[----:B------:R-:W-:Y:S01]  /*4ee0*/  R2UR UR8, R11 ;  /* 0x000000000b0872ca */ /* 0x000fe200000e0000 */
[----:B------:R-:W-:Y:S01]  /*4ef0*/  UIADD3.X UR5, URZ, UR21, URZ, UP0, !UPT ;  /* 0x000000153f057290 */ /* 0x000fe200087fe43f */
[----:B------:R-:W-:Y:S01]  /*4f00*/  R2UR UR10, R12 ;  /* 0x000000000c0a72ca */ /* 0x000fe200000e0000 */
[----:B------:R-:W-:Y:S01]  /*4f10*/  VIADD R4, R4, 0x1 ;  /* 0x0000000104047836 */ /* 0x000fe20000000000 */
[----:B------:R-:W-:Y:S01]  /*4f20*/  R2UR UR12, R2 ;  /* 0x00000000020c72ca */ /* 0x000fe200000e0000 */
[----:B------:R-:W-:Y:S01]  /*4f30*/  UIADD3.X UR23, URZ, UR21, URZ, UP1, !UPT ;  /* 0x000000153f177290 */ /* 0x000fe20008ffe43f */
[----:B------:R-:W-:Y:S01]  /*4f40*/  R2UR UR18, R22 ;  /* 0x00000000161272ca */ /* 0x000fe200000e0000 */
[----:B------:R-:W-:Y:S01]  /*4f50*/  UMOV UR6, 0x0 ;  /* 0x0000000000067882 */ /* 0x000fe20000000000 */
[----:B------:R-:W-:Y:S01]  /*4f60*/  ISETP.GT.AND P3, PT, R13, 0x1, PT ;  /* 0x000000010d00780c */ /* 0x000fe20003f64270 */
[----:B------:R-:W-:Y:S01]  /*4f70*/  UMOV UR7, 0x10000000 ;  /* 0x1000000000077882 */ /* 0x000fe20000000000 */
[----:B------:R-:W-:Y:S01]  /*4f80*/  ISETP.NE.AND P1, PT, R4, 0xe, PT ;  /* 0x0000000e0400780c */ /* 0x000fe20003f25270 */
[----:B------:R-:W-:-:S02]  /*4f90*/  VIADD R12, R12, 0x20 ;  /* 0x000000200c0c7836 */ /* 0x000fc40000000000 */
[----:B------:R-:W-:Y:S01]  /*4fa0*/  UIADD3 UR13, UR8, 0x200, URZ ;  /* 0x00000200080d7890 */ /* 0x000fe2000fffe03f */
[----:B------:R-:W-:Y:S01]  /*4fb0*/  SEL R10, RZ, 0x1, P1 ;  /* 0x00000001ff0a7807 */ /* 0x000fe20000800000 */
[----:B------:R-:W-:Y:S01]  /*4fc0*/  UIADD3 UR14, UR8, 0x1c200, URZ ;  /* 0x0001c200080e7890 */ /* 0x000fe2000fffe03f */
[----:B------:R-:W-:Y:S02]  /*4fd0*/  SEL R4, R4, RZ, P1 ;  /* 0x000000ff04047207 */ /* 0x000fe40000800000 */
[----:B------:R-:W-:Y:S02]  /*4fe0*/  LOP3.LUT R3, R3, R10, RZ, 0x3c, !PT ;  /* 0x0000000a03037212 */ /* 0x000fe400078e3cff */
[----:B------:R-:W-:Y:S02]  /*4ff0*/  UMOV UR8, UR13 ;  /* 0x0000000d00087c82 */ /* 0x000fe40008000000 */
[----:B------:R0:W-:Y:S02]  /*5000*/  UTMALDG.3D [UR8], [UR4], desc[UR6] ;  /* 0x00000608040075b4 */ /* 0x0001e40008011000 */
[----:B0-----:R-:W-:Y:S01]  /*5010*/  UMOV UR8, UR14 ;  /* 0x0000000e00087c82 */ /* 0x001fe20008000000 */
[----:B------:R-:W-:-:S02]  /*5020*/  UMOV UR11, UR18 ;  /* 0x00000012000b7c82 */ /* 0x000fc40008000000 */
[----:B------:R0:W-:Y:S02]  /*5030*/  UTMALDG.3D [UR8], [UR22], desc[UR6] ;  /* 0x00000608160075b4 */ /* 0x0001e40008011000 */
[----:B0-----:R-:W-:Y:S05]  /*5040*/  @P3 BRA `(.L_x_107) ;  /* 0xfffffffc00503947 */ /* 0x001fea000383ffff */
.L_x_103:
[----:B------:R-:W-:Y:S05]  /*5050*/  BSYNC B1 ;  /* 0x0000000000017941 */ /* 0x000fea0003800000 */
.L_x_102:
[----:B------:R-:W2:Y:S01]  /*5060*/  LDL.64 R10, [R1] ;  /* 0x00000000010a7983 */ /* 0x000ea20000100a00 */
[----:B------:R-:W-:Y:S01]  /*5070*/  LOP3.LUT P4, RZ, R8, 0xff, RZ, 0xc0, !PT ;  /* 0x000000ff08ff7812 */ /* 0x000fe2000788c0ff */
[----:B------:R-:W-:Y:S01]  /*5080*/  VIADD R4, R7, UR40 ;  /* 0x0000002807047c36 */ /* 0x000fe20008000000 */
[----:B------:R-:W-:Y:S01]  /*5090*/  ULDC.64 UR4, c[0x0][0x650] ;  /* 0x0001940000047ab9 */ /* 0x000fe20000000a00 */
[----:B------:R-:W-:Y:S01]  /*50a0*/  IMAD.U32 R5, RZ, RZ, UR40 ;  /* 0x00000028ff057e24 */ /* 0x000fe2000f8e00ff */
[----:B------:R-:W-:Y:S01]  /*50b0*/  UISETP.GE.U32.AND UP0, UPT, UR40, 0xe, UPT ;  /* 0x0000000e2800788c */ /* 0x000fe2000bf06070 */
[----:B------:R-:W-:Y:S01]  /*50c0*/  BSSY B1, `(.L_x_108) ;  /* 0x0000070000017945 */ /* 0x000fe20003800000 */
[----:B------:R-:W-:Y:S01]  /*50d0*/  SHF.R.U32.HI R2, RZ, 0x1, R4 ;  /* 0x00000001ff027819 */ /* 0x000fe20000011604 */
[----:B------:R-:W-:Y:S01]  /*50e0*/  IMAD.MOV.U32 R19, RZ, RZ, -0x1 ;  /* 0xffffffffff137424 */ /* 0x000fe200078e00ff */
[----:B------:R-:W-:Y:S01]  /*50f0*/  ISETP.GT.U32.AND P1, PT, R4, 0xd, PT ;  /* 0x0000000d0400780c */ /* 0x000fe20003f24070 */
[----:B------:R-:W-:Y:S01]  /*5100*/  IMAD.MOV.U32 R22, RZ, RZ, -0x1 ;  /* 0xffffffffff167424 */ /* 0x000fe200078e00ff */
[----:B------:R-:W-:-:S02]  /*5110*/  PLOP3.LUT P3, PT, PT, PT, UP0, 0x80, 0x0 ;  /* 0x000000000000781c */ /* 0x000fc40003f6f008 */
[----:B------:R-:W-:Y:S01]  /*5120*/  ISETP.LT.U32.AND P1, PT, R5, 0xe, P1 ;  /* 0x0000000e0500780c */ /* 0x000fe20000f21070 */
[----:B------:R-:W0:Y:S01]  /*5130*/  @P4 S2R R8, SR_CgaCtaId ;  /* 0x0000000000084919 */ /* 0x000e220000008800 */
[----:B------:R-:W-:-:S04]  /*5140*/  @P4 MOV R3, 0x400 ;  /* 0x0000040000034802 */ /* 0x000fc80000000f00 */
[----:B0-----:R-:W-:Y:S01]  /*5150*/  @P4 LEA R8, R8, R3, 0x18 ;  /* 0x0000000308084211 */ /* 0x001fe200078ec0ff */
[----:B------:R-:W-:-:S03]  /*5160*/  IMAD.WIDE.U32 R2, R2, -0x6db6db6d, RZ ;  /* 0x9249249302027825 */ /* 0x000fc600078e00ff */
[----:B------:R0:W-:Y:S01]  /*5170*/  @P4 SYNCS.ARRIVE.TRANS64.A1T0 RZ, [R8+URZ+0x118], RZ ;  /* 0x000118ff08ff49a7 */ /* 0x0001e2000810003f */
[----:B------:R-:W-:Y:S01]  /*5180*/  IMAD.MOV.U32 R2, RZ, RZ, -0x1 ;  /* 0xffffffffff027424 */ /* 0x000fe200078e00ff */
[----:B------:R-:W-:Y:S02]  /*5190*/  SHF.R.U32.HI R5, RZ, 0x2, R3 ;  /* 0x00000002ff057819 */ /* 0x000fe40000011603 */
[----:B------:R-:W-:-:S03]  /*51a0*/  SEL R3, RZ, 0x1, !P1 ;  /* 0x00000001ff037807 */ /* 0x000fc60004800000 */
[----:B------:R-:W-:Y:S01]  /*51b0*/  IMAD R7, R5, -0xe, R4 ;  /* 0xfffffff205077824 */ /* 0x000fe200078e0204 */
[----:B------:R-:W-:Y:S02]  /*51c0*/  LOP3.LUT R0, R0, R3, RZ, 0x3c, !PT ;  /* 0x0000000300007212 */ /* 0x000fe400078e3cff */
[----:B------:R-:W-:Y:S02]  /*51d0*/  PRMT R3, RZ, 0x7610, R3 ;  /* 0x00007610ff037816 */ /* 0x000fe40000000003 */
[----:B------:R-:W-:Y:S02]  /*51e0*/  @P3 LOP3.LUT R0, R0, 0x1, R5, 0x78, !PT ;  /* 0x0000000100003812 */ /* 0x000fe400078e7805 */
[----:B0-----:R-:W-:Y:S02]  /*51f0*/  PRMT R8, RZ, 0x7610, R8 ;  /* 0x00007610ff087816 */ /* 0x001fe40000000008 */
[----:B--2---:R-:W-:-:S04]  /*5200*/  IADD3 R18, P4, R18, R10, RZ ;  /* 0x0000000a12127210 */ /* 0x004fc80007f9e0ff */
[----:B------:R-:W-:Y:S01]  /*5210*/  ISETP.GE.U32.AND P1, PT, R18, UR4, PT ;  /* 0x0000000412007c0c */ /* 0x000fe2000bf26070 */
[----:B------:R-:W-:-:S05]  /*5220*/  IMAD.X R17, R17, 0x1, R23, P4 ;  /* 0x0000000111117824 */ /* 0x000fca00020e0617 */
[----:B------:R-:W-:-:S13]  /*5230*/  ISETP.GE.U32.AND.EX P1, PT, R17, UR5, PT, P1 ;  /* 0x0000000511007c0c */ /* 0x000fda000bf26110 */
[----:B------:R-:W-:Y:S05]  /*5240*/  @P1 BRA `(.L_x_109) ;  /* 0x00000004005c1947 */ /* 0x000fea0003800000 */
[----:B------:R-:W0:Y:S01]  /*5250*/  S2R R11, SR_CTAID.X ;  /* 0x00000000000b7919 */ /* 0x000e220000002500 */
[----:B------:R-:W-:Y:S01]  /*5260*/  ULDC.64 UR4, c[0x0][0x628] ;  /* 0x00018a0000047ab9 */ /* 0x000fe20000000a00 */
[----:B------:R-:W1:Y:S01]  /*5270*/  LDC R12, c[0x0][0x144] ;  /* 0x00005100ff0c7b82 */ /* 0x000e620000000800 */
[----:B------:R-:W-:Y:S01]  /*5280*/  ISETP.NE.U32.AND P1, PT, RZ, UR4, PT ;  /* 0x00000004ff007c0c */ /* 0x000fe2000bf25070 */
[----:B------:R-:W2:Y:S01]  /*5290*/  S2R R9, SR_CTAID.Y ;  /* 0x0000000000097919 */ /* 0x000ea20000002600 */
[----:B------:R-:W-:Y:S01]  /*52a0*/  ULDC UR6, c[0x0][0x150] ;  /* 0x0000540000067ab9 */ /* 0x000fe20000000800 */
[----:B------:R-:W-:Y:S01]  /*52b0*/  ULDC UR7, c[0x0][0x630] ;  /* 0x00018c0000077ab9 */ /* 0x000fe20000000800 */
[----:B------:R-:W-:Y:S01]  /*52c0*/  ISETP.NE.AND.EX P1, PT, RZ, UR5, PT, P1 ;  /* 0x00000005ff007c0c */ /* 0x000fe2000bf25310 */
[----:B------:R-:W-:Y:S01]  /*52d0*/  IMAD.MOV.U32 R2, RZ, RZ, R18 ;  /* 0x000000ffff027224 */ /* 0x000fe200078e0012 */
[----:B0-----:R-:W-:-:S05]  /*52e0*/  I2FP.F32.U32 R3, R11 ;  /* 0x0000000b00037245 */ /* 0x001fca0000201000 */
[----:B------:R-:W-:Y:S01]  /*52f0*/  FMUL R14, R3, UR6 ;  /* 0x00000006030e7c20 */ /* 0x000fe20008400000 */
[----:B------:R-:W-:-:S05]  /*5300*/  IMAD.MOV.U32 R3, RZ, RZ, R17 ;  /* 0x000000ffff037224 */ /* 0x000fca00078e0011 */
[----:B--2---:R-:W-:Y:S05]  /*5310*/  @!P1 BRA `(.L_x_110) ;  /* 0x0000000000289947 */ /* 0x004fea0003800000 */
[----:B------:R-:W-:Y:S02]  /*5320*/  ULDC UR6, c[0x0][0x634] ;  /* 0x00018d0000067ab9 */ /* 0x000fe40000000800 */
[----:B------:R-:W-:-:S05]  /*5330*/  IADD3 R3, P1, R18, UR6, RZ ;  /* 0x0000000612037c10 */ /* 0x000fca000ff3e0ff */
[----:B------:R-:W-:-:S04]  /*5340*/  IMAD.X R13, RZ, RZ, R17, P1 ;  /* 0x000000ffff0d7224 */ /* 0x000fc800008e0611 */
[----:B------:R-:W-:-:S04]  /*5350*/  IMAD.WIDE.U32 R4, R13, UR4, RZ ;  /* 0x000000040d047c25 */ /* 0x000fc8000f8e00ff */
[----:B------:R-:W-:-:S04]  /*5360*/  IMAD.WIDE.U32 R4, P1, R3, UR5, R4 ;  /* 0x0000000503047c25 */ /* 0x000fc8000f820004 */
[----:B------:R-:W-:-:S04]  /*5370*/  IMAD.WIDE.U32 R2, R3, UR4, RZ ;  /* 0x0000000403027c25 */ /* 0x000fc8000f8e00ff */
[----:B------:R-:W-:Y:S01]  /*5380*/  IMAD.MOV.U32 R2, RZ, RZ, R5 ;  /* 0x000000ffff027224 */ /* 0x000fe200078e0005 */
[----:B------:R-:W-:Y:S01]  /*5390*/  IADD3 RZ, P3, R3, R4, RZ ;  /* 0x0000000403ff7210 */ /* 0x000fe20007f7e0ff */
[----:B------:R-:W-:-:S04]  /*53a0*/  IMAD.X R3, RZ, RZ, RZ, P1 ;  /* 0x000000ffff037224 */ /* 0x000fc800008e06ff */
[----:B------:R-:W-:-:S08]  /*53b0*/  IMAD.WIDE.U32.X R2, R13, UR5, R2, P3 ;  /* 0x000000050d027c25 */ /* 0x000fd000098e0402 */
.L_x_110:
[--C-:B------:R-:W-:Y:S01]  /*53c0*/  SHF.R.U64 R10, R2, UR7, R3.reuse ;  /* 0x00000007020a7c19 */ /* 0x100fe20008001203 */
[----:B------:R-:W0:Y:S01]  /*53d0*/  F2I.U32.TRUNC.NTZ R14, R14 ;  /* 0x0000000e000e7305 */ /* 0x000e22000020f000 */
[----:B------:R-:W-:Y:S01]  /*53e0*/  SHF.R.U32.HI R2, RZ, UR7, R3 ;  /* 0x00000007ff027c19 */ /* 0x000fe20008011603 */
[----:B------:R-:W-:Y:S01]  /*53f0*/  ULDC.64 UR4, c[0x0][0x620] ;  /* 0x0001880000047ab9 */ /* 0x000fe20000000a00 */
[----:B------:R-:W-:Y:S01]  /*5400*/  IADD3 R5, P1, RZ, -R10, RZ ;  /* 0x8000000aff057210 */ /* 0x000fe20007f3e0ff */
[----:B------:R-:W-:Y:S01]  /*5410*/  IMAD.MOV.U32 R3, RZ, RZ, R17 ;  /* 0x000000ffff037224 */ /* 0x000fe200078e0011 */
[----:B------:R-:W-:-:S03]  /*5420*/  ULDC.64 UR6, c[0x0][0x640] ;  /* 0x0001900000067ab9 */ /* 0x000fc60000000a00 */
[----:B------:R-:W-:Y:S01]  /*5430*/  IMAD.X R2, RZ, RZ, ~R2, P1 ;  /* 0x000000ffff027224 */ /* 0x000fe200008e0e02 */
[----:B------:R-:W-:-:S03]  /*5440*/  ISETP.NE.U32.AND P1, PT, RZ, UR6, PT ;  /* 0x00000006ff007c0c */ /* 0x000fc6000bf25070 */
[----:B------:R-:W-:Y:S01]  /*5450*/  IMAD R4, R2, UR4, RZ ;  /* 0x0000000402047c24 */ /* 0x000fe2000f8e02ff */
[----:B------:R-:W-:Y:S01]  /*5460*/  ISETP.NE.AND.EX P1, PT, RZ, UR7, PT, P1 ;  /* 0x00000007ff007c0c */ /* 0x000fe2000bf25310 */
[----:B------:R-:W-:-:S04]  /*5470*/  IMAD.MOV.U32 R2, RZ, RZ, R18 ;  /* 0x000000ffff027224 */ /* 0x000fc800078e0012 */
[----:B------:R-:W-:Y:S01]  /*5480*/  IMAD.WIDE.U32 R2, R5, UR4, R2 ;  /* 0x0000000405027c25 */ /* 0x000fe2000f8e0002 */
[----:B------:R-:W-:-:S03]  /*5490*/  ULDC UR4, c[0x0][0x618] ;  /* 0x0001860000047ab9 */ /* 0x000fc60000000800 */
[----:B------:R-:W-:Y:S01]  /*54a0*/  IMAD R5, R5, UR5, R4 ;  /* 0x0000000505057c24 */ /* 0x000fe2000f8e0204 */
[----:B------:R-:W-:Y:S01]  /*54b0*/  ULDC UR5, c[0x0][0x154] ;  /* 0x0000550000057ab9 */ /* 0x000fe20000000800 */
[----:B0-----:R-:W-:Y:S02]  /*54c0*/  IMAD.MOV R4, RZ, RZ, -R14 ;  /* 0x000000ffff047224 */ /* 0x001fe400078e0a0e */
[----:B------:R-:W0:Y:S01]  /*54d0*/  LDC R14, c[0x0][0x148] ;  /* 0x00005200ff0e7b82 */ /* 0x000e220000000800 */
[----:B------:R-:W-:Y:S02]  /*54e0*/  IMAD.IADD R3, R3, 0x1, R5 ;  /* 0x0000000103037824 */ /* 0x000fe400078e0205 */
[----:B-1----:R-:W-:Y:S01]  /*54f0*/  IMAD R11, R12, R4, R11 ;  /* 0x000000040c0b7224 */ /* 0x002fe200078e020b */
[----:B------:R-:W-:Y:S02]  /*5500*/  I2FP.F32.U32 R4, R9 ;  /* 0x0000000900047245 */ /* 0x000fe40000201000 */
[----:B------:R-:W-:-:S02]  /*5510*/  SHF.R.U64 R12, R2, UR4, R3 ;  /* 0x00000004020c7c19 */ /* 0x000fc40008001203 */
[----:B------:R-:W-:Y:S01]  /*5520*/  SHF.R.U32.HI R3, RZ, UR4, R3 ;  /* 0x00000004ff037c19 */ /* 0x000fe20008011603 */
[----:B------:R-:W-:Y:S01]  /*5530*/  FMUL R4, R4, UR5 ;  /* 0x0000000504047c20 */ /* 0x000fe20008400000 */
[----:B------:R-:W-:Y:S02]  /*5540*/  ULDC UR4, c[0x0][0x608] ;  /* 0x0001820000047ab9 */ /* 0x000fe40000000800 */
[--C-:B------:R-:W-:Y:S01]  /*5550*/  SHF.R.U64 R15, R12, UR4, R3.reuse ;  /* 0x000000040c0f7c19 */ /* 0x100fe20008001203 */
[----:B------:R1:W2:Y:S01]  /*5560*/  F2I.U32.TRUNC.NTZ R20, R4 ;  /* 0x0000000400147305 */ /* 0x0002a2000020f000 */
[----:B------:R-:W-:Y:S01]  /*5570*/  SHF.R.U32.HI R2, RZ, UR4, R3 ;  /* 0x00000004ff027c19 */ /* 0x000fe20008011603 */
[----:B------:R-:W-:-:S03]  /*5580*/  ULDC UR4, c[0x0][0x658] ;  /* 0x0001960000047ab9 */ /* 0x000fc60000000800 */
[--C-:B------:R-:W-:Y:S02]  /*5590*/  SHF.R.U64 R13, R15, UR4, R2.reuse ;  /* 0x000000040f0d7c19 */ /* 0x100fe40008001202 */
[----:B------:R-:W-:-:S03]  /*55a0*/  SHF.R.U32.HI R19, RZ, UR4, R2 ;  /* 0x00000004ff137c19 */ /* 0x000fc60008011602 */
[----:B------:R-:W-:Y:S02]  /*55b0*/  IMAD.MOV.U32 R2, RZ, RZ, R13 ;  /* 0x000000ffff027224 */ /* 0x000fe400078e000d */
[----:B------:R-:W-:Y:S01]  /*55c0*/  IMAD.MOV.U32 R3, RZ, RZ, R19 ;  /* 0x000000ffff037224 */ /* 0x000fe200078e0013 */
[----:B-1----:R-:W-:Y:S06]  /*55d0*/  @!P1 BRA `(.L_x_111) ;  /* 0x0000000000289947 */ /* 0x002fec0003800000 */
        /* <DEDUP_REMOVED lines=10> */
.L_x_111:
[----:B------:R-:W1:Y:S01]  /*5680*/  LDC R4, c[0x0][0x65c] ;  /* 0x00019700ff047b82 */ /* 0x000e620000000800 */
[----:B------:R-:W-:Y:S01]  /*5690*/  ULDC UR4, c[0x0][0x648] ;  /* 0x0001920000047ab9 */ /* 0x000fe20000000800 */
[----:B------:R-:W-:Y:S01]  /*56a0*/  LOP3.LUT R15, R15, UR16, RZ, 0xc0, !PT ;  /* 0x000000100f0f7c12 */ /* 0x000fe2000f8ec0ff */
[----:B--2---:R-:W-:Y:S01]  /*56b0*/  IMAD.MOV R20, RZ, RZ, -R20 ;  /* 0x000000ffff147224 */ /* 0x004fe200078e0a14 */
[----:B------:R-:W-:Y:S01]  /*56c0*/  SHF.R.U64 R2, R2, UR4, R3 ;  /* 0x0000000402027c19 */ /* 0x000fe20008001203 */
[----:B------:R-:W-:Y:S01]  /*56d0*/  ULDC UR4, c[0x0][0x638] ;  /* 0x00018e0000047ab9 */ /* 0x000fe20000000800 */
[----:B------:R-:W-:Y:S01]  /*56e0*/  LOP3.LUT R12, R12, UR15, RZ, 0xc0, !PT ;  /* 0x0000000f0c0c7c12 */ /* 0x000fe2000f8ec0ff */
[----:B------:R-:W-:Y:S01]  /*56f0*/  ULDC UR5, c[0x0][0x610] ;  /* 0x0001840000057ab9 */ /* 0x000fe20000000800 */
[----:B------:R-:W-:Y:S01]  /*5700*/  IMAD.MOV.U32 R3, RZ, RZ, 0x1 ;  /* 0x00000001ff037424 */ /* 0x000fe200078e00ff */
[----:B-1----:R-:W-:Y:S01]  /*5710*/  ISETP.NE.AND P1, PT, R4, 0x1, PT ;  /* 0x000000010400780c */ /* 0x002fe20003f25270 */
[----:B------:R-:W-:-:S02]  /*5720*/  IMAD.MOV R4, RZ, RZ, -R2 ;  /* 0x000000ffff047224 */ /* 0x000fc400078e0a02 */
[----:B------:R-:W-:Y:S02]  /*5730*/  IMAD R2, R2, UR17, R15 ;  /* 0x0000001102027c24 */ /* 0x000fe4000f8e020f */
[----:B------:R-:W-:Y:S01]  /*5740*/  IMAD R13, R4, UR4, R13 ;  /* 0x00000004040d7c24 */ /* 0x000fe2000f8e020d */
[----:B------:R-:W-:-:S07]  /*5750*/  ULDC UR4, c[0x0][0x600] ;  /* 0x0001800000047ab9 */ /* 0x000fce0000000800 */
[----:B0-----:R-:W-:-:S04]  /*5760*/  @P1 IMAD R11, R14, R20, R9 ;  /* 0x000000140e0b1224 */ /* 0x001fc800078e0209 */
[----:B------:R-:W-:Y:S02]  /*5770*/  IMAD R11, R2, UR5, R11 ;  /* 0x00000005020b7c24 */ /* 0x000fe4000f8e020b */
[----:B------:R-:W-:-:S05]  /*5780*/  IMAD R2, R13, UR4, R12 ;  /* 0x000000040d027c24 */ /* 0x000fca000f8e020c */
[----:B------:R-:W-:Y:S02]  /*5790*/  SEL R22, R2, R11, !P1 ;  /* 0x0000000b02167207 */ /* 0x000fe40004800000 */
[----:B------:R-:W-:Y:S01]  /*57a0*/  SEL R19, R11, R2, !P1 ;  /* 0x000000020b137207 */ /* 0x000fe20004800000 */
[----:B------:R-:W-:-:S07]  /*57b0*/  IMAD.MOV.U32 R2, RZ, RZ, R10 ;  /* 0x000000ffff027224 */ /* 0x000fce00078e000a */
.L_x_109:
[----:B------:R-:W-:Y:S05]  /*57c0*/  BSYNC B1 ;  /* 0x0000000000017941 */ /* 0x000fea0003800000 */
.L_x_108:
[----:B------:R-:W-:-:S13]  /*57d0*/  LOP3.LUT P1, RZ, R3, 0xff, RZ, 0xc0, !PT ;  /* 0x000000ff03ff7812 */ /* 0x000fda000782c0ff */
[----:B------:R-:W-:Y:S05]  /*57e0*/  @P1 BRA `(.L_x_112) ;  /* 0xfffffff400341947 */ /* 0x000fea000383ffff */
[----:B------:R-:W-:Y:S05]  /*57f0*/  BSYNC B0 ;  /* 0x0000000000007941 */ /* 0x000fea0003800000 */
.L_x_100:
[----:B------:R-:W-:-:S03]  /*5800*/  UMOV UR4, 0xffffffff ;  /* 0xffffffff00047882 */ /* 0x000fc60000000000 */
[----:B------:R-:W-:Y:S05]  /*5810*/  BRA.DIV UR4, `(.L_x_113) ;  /* 0x0000000a04a87947 */ /* 0x000fea000b800000 */
[----:B------:R-:W-:-:S13]  /*5820*/  ELECT P6, URZ, PT ;  /* 0x00000000003f782f */ /* 0x000fda00038c0000 */
.L_x_139:
[----:B------:R-:W-:Y:S04]  /*5830*/  BSSY B0, `(.L_x_114) ;  /* 0x0000085000007945 */ /* 0x000fe80003800000 */
[----:B------:R-:W-:Y:S05]  /*5840*/  @!P6 BRA `(.L_x_115) ;  /* 0x00000008000ce947 */ /* 0x000fea0003800000 */
[----:B------:R-:W-:-:S04]  /*5850*/  LOP3.LUT R16, R16, 0x2, RZ, 0xfc, !PT ;  /* 0x0000000210107812 */ /* 0x000fc800078efcff */
[----:B------:R-:W-:-:S13]  /*5860*/  ISETP.NE.AND P0, PT, R16, 0x3, PT ;  /* 0x000000031000780c */ /* 0x000fda0003f05270 */
[----:B------:R-:W-:Y:S05]  /*5870*/  @!P0 BRA `(.L_x_116) ;  /* 0x0000000000048947 */ /* 0x000fea0003800000 */
[----:B------:R-:W-:Y:S01]  /*5880*/  BPT.TRAP 0x1 ;  /* 0x000000040000795c */ /* 0x000fe20000300000 */
.L_x_116:
[----:B------:R-:W0:Y:S01]  /*5890*/  S2R R3, SR_CgaCtaId ;  /* 0x0000000000037919 */ /* 0x000e220000008800 */
[----:B------:R-:W-:Y:S02]  /*58a0*/  MOV R2, 0x400 ;  /* 0x0000040000027802 */ /* 0x000fe40000000f00 */
[----:B------:R-:W-:Y:S02]  /*58b0*/  SHF.L.U32 R4, R0, 0x1f, RZ ;  /* 0x0000001f00047819 */ /* 0x000fe400000006ff */
[----:B0-----:R-:W-:-:S05]  /*58c0*/  LEA R2, R3, R2, 0x18 ;  /* 0x0000000203027211 */ /* 0x001fca00078ec0ff */
[----:B------:R-:W-:-:S04]  /*58d0*/  VIADD R2, R2, 0x70 ;  /* 0x0000007002027836 */ /* 0x000fc80000000000 */
[C---:B------:R-:W-:Y:S02]  /*58e0*/  IMAD R9, R7.reuse, 0x8, R2 ;  /* 0x0000000807097824 */ /* 0x040fe400078e0202 */
[----:B------:R-:W-:Y:S02]  /*58f0*/  VIADD R7, R7, 0x1 ;  /* 0x0000000107077836 */ /* 0x000fe40000000000 */
[----:B------:R-:W0:Y:S03]  /*5900*/  SYNCS.PHASECHK.TRANS64.TRYWAIT P0, [R9+URZ], R4 ;  /* 0x00000004090075a7 */ /* 0x000e26000800017f */
[----:B------:R-:W-:-:S04]  /*5910*/  ISETP.NE.AND P1, PT, R7, 0xe, PT ;  /* 0x0000000e0700780c */ /* 0x000fc80003f25270 */
[----:B------:R-:W-:Y:S02]  /*5920*/  SEL R3, RZ, 0x1, P1 ;  /* 0x00000001ff037807 */ /* 0x000fe40000800000 */
[----:B------:R-:W-:Y:S02]  /*5930*/  SEL R7, R7, RZ, P1 ;  /* 0x000000ff07077207 */ /* 0x000fe40000800000 */
[----:B------:R-:W-:-:S03]  /*5940*/  LOP3.LUT R6, R0, R3, RZ, 0x3c, !PT ;  /* 0x0000000300067212 */ /* 0x000fc600078e3cff */
[----:B------:R-:W-:Y:S01]  /*5950*/  IMAD R8, R7, 0x8, R2 ;  /* 0x0000000807087824 */ /* 0x000fe200078e0202 */
[----:B------:R-:W-:Y:S01]  /*5960*/  SHF.L.U32 R5, R6, 0x1f, RZ ;  /* 0x0000001f06057819 */ /* 0x000fe200000006ff */
[----:B0-----:R-:W-:Y:S06]  /*5970*/  @!P0 BRA `(.L_x_117) ;  /* 0x0000000800708947 */ /* 0x001fec0003800000 */
.L_x_140:
[----:B------:R-:W1:Y:S01]  /*5980*/  SYNCS.PHASECHK.TRANS64.TRYWAIT P0, [R8+URZ], R5 ;  /* 0x00000005080075a7 */ /* 0x000e62000800017f */
[----:B------:R-:W-:-:S05]  /*5990*/  VIADD R0, R7, 0x1 ;  /* 0x0000000107007836 */ /* 0x000fca0000000000 */
[----:B------:R-:W-:-:S04]  /*59a0*/  ISETP.NE.AND P1, PT, R0, 0xe, PT ;  /* 0x0000000e0000780c */ /* 0x000fc80003f25270 */
[----:B------:R-:W-:Y:S02]  /*59b0*/  SEL R3, RZ, 0x1, P1 ;  /* 0x00000001ff037807 */ /* 0x000fe40000800000 */
[----:B------:R-:W-:Y:S02]  /*59c0*/  SEL R7, R0, RZ, P1 ;  /* 0x000000ff00077207 */ /* 0x000fe40000800000 */
[----:B------:R-:W-:-:S03]  /*59d0*/  LOP3.LUT R6, R6, R3, RZ, 0x3c, !PT ;  /* 0x0000000306067212 */ /* 0x000fc600078e3cff */
[----:B0-----:R-:W-:Y:S01]  /*59e0*/  IMAD R9, R7, 0x8, R2 ;  /* 0x0000000807097824 */ /* 0x001fe200078e0202 */
[----:B------:R-:W-:Y:S01]  /*59f0*/  SHF.L.U32 R4, R6, 0x1f, RZ ;  /* 0x0000001f06047819 */ /* 0x000fe200000006ff */
[----:B-1----:R-:W-:Y:S06]  /*5a00*/  @!P0 BRA `(.L_x_118) ;  /* 0x0000000800608947 */ /* 0x002fec0003800000 */
.L_x_141:
        /* <DEDUP_REMOVED lines=9> */
.L_x_142:
        /* <DEDUP_REMOVED lines=9> */
.L_x_143:
        /* <DEDUP_REMOVED lines=9> */
.L_x_144:
        /* <DEDUP_REMOVED lines=9> */
.L_x_145:
        /* <DEDUP_REMOVED lines=9> */
.L_x_146:
        /* <DEDUP_REMOVED lines=9> */
.L_x_147:
        /* <DEDUP_REMOVED lines=9> */
.L_x_148:
        /* <DEDUP_REMOVED lines=9> */
.L_x_149:
        /* <DEDUP_REMOVED lines=9> */
.L_x_150:
[----:B------:R-:W1:Y:S01]  /*5f20*/  SYNCS.PHASECHK.TRANS64.TRYWAIT P0, [R8+URZ], R5 ;  /* 0x00000005080075a7 */ /* 0x000e62000800017f */
[----:B------:R-:W-:-:S05]  /*5f30*/  VIADD R0, R7, 0x1 ;  /* 0x0000000107007836 */ /* 0x000fca0000000000 */
[----:B------:R-:W-:-:S04]  /*5f40*/  ISETP.NE.AND P1, PT, R0, 0xe, PT ;  /* 0x0000000e0000780c */ /* 0x000fc80003f25270 */
[----:B------:R-:W-:Y:S02]  /*5f50*/  SEL R3, RZ, 0x1, P1 ;  /* 0x00000001ff037807 */ /* 0x000fe40000800000 */
[----:B------:R-:W-:Y:S02]  /*5f60*/  SEL R7, R0, RZ, P1 ;  /* 0x000000ff00077207 */ /* 0x000fe40000800000 */
[----:B0-----:R-:W-:-:S03]  /*5f70*/  LOP3.LUT R9, R6, R3, RZ, 0x3c, !PT ;  /* 0x0000000306097212 */ /* 0x001fc600078e3cff */
[----:B------:R-:W-:Y:S01]  /*5f80*/  IMAD R11, R7, 0x8, R2 ;  /* 0x00000008070b7824 */ /* 0x000fe200078e0202 */
[----:B------:R-:W-:Y:S01]  /*5f90*/  SHF.L.U32 R6, R9, 0x1f, RZ ;  /* 0x0000001f09067819 */ /* 0x000fe200000006ff */
[----:B-1----:R-:W-:Y:S06]  /*5fa0*/  @!P0 BRA `(.L_x_128) ;  /* 0x0000000400c08947 */ /* 0x002fec0003800000 */
.L_x_151:
[----:B------:R-:W1:Y:S01]  /*5fb0*/  SYNCS.PHASECHK.TRANS64.TRYWAIT P0, [R11+URZ], R6 ;  /* 0x000000060b0075a7 */ /* 0x000e62000800017f */
[----:B------:R-:W-:-:S05]  /*5fc0*/  VIADD R0, R7, 0x1 ;  /* 0x0000000107007836 */ /* 0x000fca0000000000 */
[----:B------:R-:W-:-:S04]  /*5fd0*/  ISETP.NE.AND P1, PT, R0, 0xe, PT ;  /* 0x0000000e0000780c */ /* 0x000fc80003f25270 */
[----:B------:R-:W-:Y:S02]  /*5fe0*/  SEL R4, RZ, 0x1, P1 ;  /* 0x00000001ff047807 */ /* 0x000fe40000800000 */
[----:B------:R-:W-:Y:S02]  /*5ff0*/  SEL R3, R0, RZ, P1 ;  /* 0x000000ff00037207 */ /* 0x000fe40000800000 */
[----:B------:R-:W-:Y:S01]  /*6000*/  LOP3.LUT R0, R9, R4, RZ, 0x3c, !PT ;  /* 0x0000000409007212 */ /* 0x000fe200078e3cff */
[----:B-1----:R-:W-:Y:S06]  /*6010*/  @!P0 BRA `(.L_x_129) ;  /* 0x0000000400b88947 */ /* 0x002fec0003800000 */
.L_x_152:
[----:B------:R-:W-:Y:S01]  /*6020*/  IMAD R3, R3, 0x8, R2 ;  /* 0x0000000803037824 */ /* 0x000fe200078e0202 */
[----:B------:R-:W-:-:S07]  /*6030*/  SHF.L.U32 R0, R0, 0x1f, RZ ;  /* 0x0000001f00007819 */ /* 0x000fce00000006ff */
.L_x_130:
[----:B--2---:R2:W3:Y:S02]  /*6040*/  SYNCS.PHASECHK.TRANS64.TRYWAIT P0, [R3+URZ], R0 ;  /* 0x00000000030075a7 */ /* 0x0044e4000800017f */
[----:B---3--:R-:W-:Y:S05]  /*6050*/  @!P0 NANOSLEEP.SYNCS 0x989680 ;  /* 0x009896800000895d */ /* 0x008fea0003900000 */
[----:B------:R-:W3:Y:S02]  /*6060*/  @!P0 SYNCS.PHASECHK.TRANS64 P0, [R3+URZ], R0 ;  /* 0x00000000030085a7 */ /* 0x000ee4000800007f */
[----:B---3--:R-:W-:Y:S05]  /*6070*/  @!P0 BRA `(.L_x_130) ;  /* 0xfffffffc00f08947 */ /* 0x008fea000383ffff */
.L_x_115:
[----:B------:R-:W-:Y:S05]  /*6080*/  BSYNC B0 ;  /* 0x0000000000007941 */ /* 0x000fea0003800000 */
.L_x_114:
[----:B------:R-:W-:Y:S05]  /*6090*/  EXIT ;  /* 0x000000000000794d */ /* 0x000fea0003800000 */
.L_x_16:
[----:B-1----:R1:W2:Y:S02]  /*60a0*/  SYNCS.PHASECHK.TRANS64.TRYWAIT P0, [R63+URZ], R0 ;  /* 0x000000003f0075a7 */ /* 0x0022a4000800017f */
[----:B--2---:R-:W-:Y:S05]  /*60b0*/  @!P0 NANOSLEEP.SYNCS 0x989680 ;  /* 0x009896800000895d */ /* 0x004fea0003900000 */
[----:B------:R-:W2:Y:S02]  /*60c0*/  @!P0 SYNCS.PHASECHK.TRANS64 P0, [R63+URZ], R0 ;  /* 0x000000003f0085a7 */ /* 0x000ea4000800007f */
[----:B--2---:R-:W-:Y:S05]  /*60d0*/  @!P0 BRA `(.L_x_16) ;  /* 0xfffffffc00f08947 */ /* 0x004fea000383ffff */
[----:B------:R-:W-:Y:S05]  /*60e0*/  BRA `(.L_x_131) ;  /* 0xffffffb400647947 */ /* 0x000fea000383ffff */
.L_x_21:
[----:B--2---:R2:W3:Y:S02]  /*60f0*/  SYNCS.PHASECHK.TRANS64.TRYWAIT P1, [R3+URZ], R0 ;  /* 0x00000000030075a7 */ /* 0x0044e4000802017f */
[----:B---3--:R-:W-:Y:S05]  /*6100*/  @!P1 NANOSLEEP.SYNCS 0x989680 ;  /* 0x009896800000995d */ /* 0x008fea0003900000 */
[----:B------:R-:W3:Y:S02]  /*6110*/  @!P1 SYNCS.PHASECHK.TRANS64 P1, [R3+URZ], R0 ;  /* 0x00000000030095a7 */ /* 0x000ee4000802007f */
[----:B---3--:R-:W-:Y:S05]  /*6120*/  @!P1 BRA `(.L_x_21) ;  /* 0xfffffffc00f09947 */ /* 0x008fea000383ffff */
[----:B------:R-:W-:Y:S05]  /*6130*/  BRA `(.L_x_20) ;  /* 0xffffffb400c87947 */ /* 0x000fea000383ffff */
.L_x_26:
[----:B--2---:R-:W-:-:S04]  /*6140*/  IMAD.U32 R4, RZ, RZ, UR4 ;  /* 0x00000004ff047e24 */ /* 0x004fc8000f8e00ff */
[----:B------:R2:W3:Y:S03]  /*6150*/  SYNCS.PHASECHK.TRANS64.TRYWAIT P1, [R4+URZ], R3 ;  /* 0x00000003040075a7 */ /* 0x0004e6000802017f */
[----:B---3--:R-:W-:Y:S05]  /*6160*/  @!P1 NANOSLEEP.SYNCS 0x989680 ;  /* 0x009896800000995d */ /* 0x008fea0003900000 */
[----:B------:R-:W3:Y:S02]  /*6170*/  @!P1 SYNCS.PHASECHK.TRANS64 P1, [R4+URZ], R3 ;  /* 0x00000003040095a7 */ /* 0x000ee4000802007f */
[----:B---3--:R-:W-:Y:S05]  /*6180*/  @!P1 BRA `(.L_x_26) ;  /* 0xfffffffc00ec9947 */ /* 0x008fea000383ffff */
[----:B------:R-:W-:Y:S05]  /*6190*/  BRA `(.L_x_25) ;  /* 0xffffffb800807947 */ /* 0x000fea000383ffff */
.L_x_32:
[----:B---3--:R3:W4:Y:S02]  /*61a0*/  SYNCS.PHASECHK.TRANS64.TRYWAIT P0, [R63+URZ+0x10], R0 ;  /* 0x000010003f0075a7 */ /* 0x008724000800017f */
[----:B----4-:R-:W-:Y:S05]  /*61b0*/  @!P0 NANOSLEEP.SYNCS 0x989680 ;  /* 0x009896800000895d */ /* 0x010fea0003900000 */
[----:B------:R-:W4:Y:S02]  /*61c0*/  @!P0 SYNCS.PHASECHK.TRANS64 P0, [R63+URZ+0x10], R0 ;  /* 0x000010003f0085a7 */ /* 0x000f24000800007f */
[----:B----4-:R-:W-:Y:S05]  /*61d0*/  @!P0 BRA `(.L_x_32) ;  /* 0xfffffffc00f08947 */ /* 0x010fea000383ffff */
[----:B------:R-:W-:Y:S05]  /*61e0*/  BRA `(.L_x_132) ;  /* 0xffffffbc00c07947 */ /* 0x000fea000383ffff */
.L_x_101:
[----:B------:R-:W-:Y:S01]  /*61f0*/  BSSY B1, `(.L_x_133) ;  /* 0x0000006000017945 */ /* 0x000fe20003800000 */
[----:B------:R-:W-:-:S07]  /*6200*/  IMAD.MOV.U32 R15, RZ, RZ, -0x1 ;  /* 0xffffffffff0f7424 */ /* 0x000fce00078e00ff */
[----:B-----5:R-:W-:Y:S05]  /*6210*/  WARPSYNC.COLLECTIVE R15, `(.L_x_134) ;  /* 0x000000000f0c7348 */ /* 0x020fea0003c00000 */
[----:B------:R-:W-:Y:S02]  /*6220*/  ELECT P6, UR62, PT ;  /* 0x00000000003e782f */ /* 0x000fe400038c0000 */
[----:B------:R-:W-:Y:S01]  /*6230*/  MOV R14, UR62 ;  /* 0x0000003e000e7c02 */ /* 0x000fe20008000f00 */
[----:B-----5:R-:W-:Y:S10]  /*6240*/  ENDCOLLECTIVE ;  /* 0x000000000000791b */ /* 0x020ff40003800000 */
.L_x_134:
[----:B------:R-:W-:Y:S05]  /*6250*/  BSYNC B1 ;  /* 0x0000000000017941 */ /* 0x000fea0003800000 */
.L_x_133:
[----:B------:R-:W-:Y:S05]  /*6260*/  BRA `(.L_x_135) ;  /* 0xffffffe800a07947 */ /* 0x000fea000383ffff */
.L_x_104:
[----:B0-----:R0:W1:Y:S02]  /*6270*/  SYNCS.PHASECHK.TRANS64.TRYWAIT P1, [R10+URZ+0x70], R5 ;  /* 0x000070050a0075a7 */ /* 0x001064000802017f */
[----:B-1----:R-:W-:Y:S05]  /*6280*/  @!P1 NANOSLEEP.SYNCS 0x989680 ;  /* 0x009896800000995d */ /* 0x002fea0003900000 */
[----:B------:R-:W1:Y:S02]  /*6290*/  @!P1 SYNCS.PHASECHK.TRANS64 P1, [R10+URZ+0x70], R5 ;  /* 0x000070050a0095a7 */ /* 0x000e64000802007f */
[----:B-1----:R-:W-:Y:S05]  /*62a0*/  @!P1 BRA `(.L_x_104) ;  /* 0xfffffffc00f09947 */ /* 0x002fea000383ffff */
[----:B------:R-:W-:Y:S05]  /*62b0*/  BRA `(.L_x_136) ;  /* 0xffffffe800d47947 */ /* 0x000fea000383ffff */
.L_x_113:
[----:B------:R-:W-:Y:S01]  /*62c0*/  BSSY B0, `(.L_x_137) ;  /* 0x0000006000007945 */ /* 0x000fe20003800000 */
[----:B------:R-:W-:-:S07]  /*62d0*/  IMAD.MOV.U32 R15, RZ, RZ, -0x1 ;  /* 0xffffffffff0f7424 */ /* 0x000fce00078e00ff */
[----:B-----5:R-:W-:Y:S05]  /*62e0*/  WARPSYNC.COLLECTIVE R15, `(.L_x_138) ;  /* 0x000000000f0c7348 */ /* 0x020fea0003c00000 */
[----:B------:R-:W-:Y:S02]  /*62f0*/  ELECT P6, UR62, PT ;  /* 0x00000000003e782f */ /* 0x000fe400038c0000 */
[----:B------:R-:W-:Y:S01]  /*6300*/  MOV R14, UR62 ;  /* 0x0000003e000e7c02 */ /* 0x000fe20008000f00 */
[----:B-----5:R-:W-:Y:S10]  /*6310*/  ENDCOLLECTIVE ;  /* 0x000000000000791b */ /* 0x020ff40003800000 */
.L_x_138:
[----:B------:R-:W-:Y:S05]  /*6320*/  BSYNC B0 ;  /* 0x0000000000007941 */ /* 0x000fea0003800000 */
.L_x_137:
[----:B------:R-:W-:Y:S05]  /*6330*/  BRA `(.L_x_139) ;  /* 0xfffffff4003c7947 */ /* 0x000fea000383ffff */
.L_x_117:
[----:B0-----:R0:W1:Y:S02]  /*6340*/  SYNCS.PHASECHK.TRANS64.TRYWAIT P0, [R9+URZ], R4 ;  /* 0x00000004090075a7 */ /* 0x001064000800017f */
[----:B-1----:R-:W-:Y:S05]  /*6350*/  @!P0 NANOSLEEP.SYNCS 0x989680 ;  /* 0x009896800000895d */ /* 0x002fea0003900000 */
[----:B------:R-:W1:Y:S02]  /*6360*/  @!P0 SYNCS.PHASECHK.TRANS64 P0, [R9+URZ], R4 ;  /* 0x00000004090085a7 */ /* 0x000e64000800007f */
[----:B-1----:R-:W-:Y:S05]  /*6370*/  @!P0 BRA `(.L_x_117) ;  /* 0xfffffffc00f08947 */ /* 0x002fea000383ffff */
[----:B------:R-:W-:Y:S05]  /*6380*/  BRA `(.L_x_140) ;  /* 0xfffffff4007c7947 */ /* 0x000fea000383ffff */
.L_x_118:
[----:B0-----:R0:W1:Y:S02]  /*6390*/  SYNCS.PHASECHK.TRANS64.TRYWAIT P0, [R8+URZ], R5 ;  /* 0x00000005080075a7 */ /* 0x001064000800017f */
[----:B-1----:R-:W-:Y:S05]  /*63a0*/  @!P0 NANOSLEEP.SYNCS 0x989680 ;  /* 0x009896800000895d */ /* 0x002fea0003900000 */
[----:B------:R-:W1:Y:S02]  /*63b0*/  @!P0 SYNCS.PHASECHK.TRANS64 P0, [R8+URZ], R5 ;  /* 0x00000005080085a7 */ /* 0x000e64000800007f */
[----:B-1----:R-:W-:Y:S05]  /*63c0*/  @!P0 BRA `(.L_x_118) ;  /* 0xfffffffc00f08947 */ /* 0x002fea000383ffff */
[----:B------:R-:W-:Y:S05]  /*63d0*/  BRA `(.L_x_141) ;  /* 0xfffffff4008c7947 */ /* 0x000fea000383ffff */
.L_x_119:
[----:B0-----:R0:W1:Y:S02]  /*63e0*/  SYNCS.PHASECHK.TRANS64.TRYWAIT P0, [R9+URZ], R4 ;  /* 0x00000004090075a7 */ /* 0x001064000800017f */
[----:B-1----:R-:W-:Y:S05]  /*63f0*/  @!P0 NANOSLEEP.SYNCS 0x989680 ;  /* 0x009896800000895d */ /* 0x002fea0003900000 */
[----:B------:R-:W1:Y:S02]  /*6400*/  @!P0 SYNCS.PHASECHK.TRANS64 P0, [R9+URZ], R4 ;  /* 0x00000004090085a7 */ /* 0x000e64000800007f */
[----:B-1----:R-:W-:Y:S05]  /*6410*/  @!P0 BRA `(.L_x_119) ;  /* 0xfffffffc00f08947 */ /* 0x002fea000383ffff */
[----:B------:R-:W-:Y:S05]  /*6420*/  BRA `(.L_x_142) ;  /* 0xfffffff4009c7947 */ /* 0x000fea000383ffff */
.L_x_120:
[----:B0-----:R0:W1:Y:S02]  /*6430*/  SYNCS.PHASECHK.TRANS64.TRYWAIT P0, [R8+URZ], R5 ;  /* 0x00000005080075a7 */ /* 0x001064000800017f */
[----:B-1----:R-:W-:Y:S05]  /*6440*/  @!P0 NANOSLEEP.SYNCS 0x989680 ;  /* 0x009896800000895d */ /* 0x002fea0003900000 */
[----:B------:R-:W1:Y:S02]  /*6450*/  @!P0 SYNCS.PHASECHK.TRANS64 P0, [R8+URZ], R5 ;  /* 0x00000005080085a7 */ /* 0x000e64000800007f */
[----:B-1----:R-:W-:Y:S05]  /*6460*/  @!P0 BRA `(.L_x_120) ;  /* 0xfffffffc00f08947 */ /* 0x002fea000383ffff */
[----:B------:R-:W-:Y:S05]  /*6470*/  BRA `(.L_x_143) ;  /* 0xfffffff400ac7947 */ /* 0x000fea000383ffff */
.L_x_121:
[----:B0-----:R0:W1:Y:S02]  /*6480*/  SYNCS.PHASECHK.TRANS64.TRYWAIT P0, [R9+URZ], R4 ;  /* 0x00000004090075a7 */ /* 0x001064000800017f */
[----:B-1----:R-:W-:Y:S05]  /*6490*/  @!P0 NANOSLEEP.SYNCS 0x989680 ;  /* 0x009896800000895d */ /* 0x002fea0003900000 */
[----:B------:R-:W1:Y:S02]  /*64a0*/  @!P0 SYNCS.PHASECHK.TRANS64 P0, [R9+URZ], R4 ;  /* 0x00000004090085a7 */ /* 0x000e64000800007f */
[----:B-1----:R-:W-:Y:S05]  /*64b0*/  @!P0 BRA `(.L_x_121) ;  /* 0xfffffffc00f08947 */ /* 0x002fea000383ffff */
[----:B------:R-:W-:Y:S05]  /*64c0*/  BRA `(.L_x_144) ;  /* 0xfffffff400bc7947 */ /* 0x000fea000383ffff */
.L_x_122:
[----:B0-----:R0:W1:Y:S02]  /*64d0*/  SYNCS.PHASECHK.TRANS64.TRYWAIT P0, [R8+URZ], R5 ;  /* 0x00000005080075a7 */ /* 0x001064000800017f */
[----:B-1----:R-:W-:Y:S05]  /*64e0*/  @!P0 NANOSLEEP.SYNCS 0x989680 ;  /* 0x009896800000895d */ /* 0x002fea0003900000 */
[----:B------:R-:W1:Y:S02]  /*64f0*/  @!P0 SYNCS.PHASECHK.TRANS64 P0, [R8+URZ], R5 ;  /* 0x00000005080085a7 */ /* 0x000e64000800007f */
[----:B-1----:R-:W-:Y:S05]  /*6500*/  @!P0 BRA `(.L_x_122) ;  /* 0xfffffffc00f08947 */ /* 0x002fea000383ffff */
[----:B------:R-:W-:Y:S05]  /*6510*/  BRA `(.L_x_145) ;  /* 0xfffffff400cc7947 */ /* 0x000fea000383ffff */
.L_x_123:
[----:B0-----:R0:W1:Y:S02]  /*6520*/  SYNCS.PHASECHK.TRANS64.TRYWAIT P0, [R9+URZ], R4 ;  /* 0x00000004090075a7 */ /* 0x001064000800017f */
[----:B-1----:R-:W-:Y:S05]  /*6530*/  @!P0 NANOSLEEP.SYNCS 0x989680 ;  /* 0x009896800000895d */ /* 0x002fea0003900000 */
[----:B------:R-:W1:Y:S02]  /*6540*/  @!P0 SYNCS.PHASECHK.TRANS64 P0, [R9+URZ], R4 ;  /* 0x00000004090085a7 */ /* 0x000e64000800007f */
[----:B-1----:R-:W-:Y:S05]  /*6550*/  @!P0 BRA `(.L_x_123) ;  /* 0xfffffffc00f08947 */ /* 0x002fea000383ffff */
[----:B------:R-:W-:Y:S05]  /*6560*/  BRA `(.L_x_146) ;  /* 0xfffffff400dc7947 */ /* 0x000fea000383ffff */
.L_x_124:
[----:B0-----:R0:W1:Y:S02]  /*6570*/  SYNCS.PHASECHK.TRANS64.TRYWAIT P0, [R8+URZ], R5 ;  /* 0x00000005080075a7 */ /* 0x001064000800017f */
[----:B-1----:R-:W-:Y:S05]  /*6580*/  @!P0 NANOSLEEP.SYNCS 0x989680 ;  /* 0x009896800000895d */ /* 0x002fea0003900000 */
[----:B------:R-:W1:Y:S02]  /*6590*/  @!P0 SYNCS.PHASECHK.TRANS64 P0, [R8+URZ], R5 ;  /* 0x00000005080085a7 */ /* 0x000e64000800007f */
[----:B-1----:R-:W-:Y:S05]  /*65a0*/  @!P0 BRA `(.L_x_124) ;  /* 0xfffffffc00f08947 */ /* 0x002fea000383ffff */
[----:B------:R-:W-:Y:S05]  /*65b0*/  BRA `(.L_x_147) ;  /* 0xfffffff400ec7947 */ /* 0x000fea000383ffff */
.L_x_125:
[----:B0-----:R0:W1:Y:S02]  /*65c0*/  SYNCS.PHASECHK.TRANS64.TRYWAIT P0, [R9+URZ], R4 ;  /* 0x00000004090075a7 */ /* 0x001064000800017f */
[----:B-1----:R-:W-:Y:S05]  /*65d0*/  @!P0 NANOSLEEP.SYNCS 0x989680 ;  /* 0x009896800000895d */ /* 0x002fea0003900000 */
[----:B------:R-:W1:Y:S02]  /*65e0*/  @!P0 SYNCS.PHASECHK.TRANS64 P0, [R9+URZ], R4 ;  /* 0x00000004090085a7 */ /* 0x000e64000800007f */
[----:B-1----:R-:W-:Y:S05]  /*65f0*/  @!P0 BRA `(.L_x_125) ;  /* 0xfffffffc00f08947 */ /* 0x002fea000383ffff */
[----:B------:R-:W-:Y:S05]  /*6600*/  BRA `(.L_x_148) ;  /* 0xfffffff400fc7947 */ /* 0x000fea000383ffff */
.L_x_126:
[----:B0-----:R0:W1:Y:S02]  /*6610*/  SYNCS.PHASECHK.TRANS64.TRYWAIT P0, [R8+URZ], R5 ;  /* 0x00000005080075a7 */ /* 0x001064000800017f */
[----:B-1----:R-:W-:Y:S05]  /*6620*/  @!P0 NANOSLEEP.SYNCS 0x989680 ;  /* 0x009896800000895d */ /* 0x002fea0003900000 */
[----:B------:R-:W1:Y:S02]  /*6630*/  @!P0 SYNCS.PHASECHK.TRANS64 P0, [R8+URZ], R5 ;  /* 0x00000005080085a7 */ /* 0x000e64000800007f */
[----:B-1----:R-:W-:Y:S05]  /*6640*/  @!P0 BRA `(.L_x_126) ;  /* 0xfffffffc00f08947 */ /* 0x002fea000383ffff */
[----:B------:R-:W-:Y:S05]  /*6650*/  BRA `(.L_x_149) ;  /* 0xfffffff8000c7947 */ /* 0x000fea000383ffff */
.L_x_127:
[----:B0-----:R0:W1:Y:S02]  /*6660*/  SYNCS.PHASECHK.TRANS64.TRYWAIT P0, [R9+URZ], R4 ;  /* 0x00000004090075a7 */ /* 0x001064000800017f */
[----:B-1----:R-:W-:Y:S05]  /*6670*/  @!P0 NANOSLEEP.SYNCS 0x989680 ;  /* 0x009896800000895d */ /* 0x002fea0003900000 */
[----:B------:R-:W1:Y:S02]  /*6680*/  @!P0 SYNCS.PHASECHK.TRANS64 P0, [R9+URZ], R4 ;  /* 0x00000004090085a7 */ /* 0x000e64000800007f */
[----:B-1----:R-:W-:Y:S05]  /*6690*/  @!P0 BRA `(.L_x_127) ;  /* 0xfffffffc00f08947 */ /* 0x002fea000383ffff */
[----:B------:R-:W-:Y:S05]  /*66a0*/  BRA `(.L_x_150) ;  /* 0xfffffff8001c7947 */ /* 0x000fea000383ffff */
.L_x_128:
[----:B0-----:R0:W1:Y:S02]  /*66b0*/  SYNCS.PHASECHK.TRANS64.TRYWAIT P0, [R8+URZ], R5 ;  /* 0x00000005080075a7 */ /* 0x001064000800017f */
[----:B-1----:R-:W-:Y:S05]  /*66c0*/  @!P0 NANOSLEEP.SYNCS 0x989680 ;  /* 0x009896800000895d */ /* 0x002fea0003900000 */
[----:B------:R-:W1:Y:S02]  /*66d0*/  @!P0 SYNCS.PHASECHK.TRANS64 P0, [R8+URZ], R5 ;  /* 0x00000005080085a7 */ /* 0x000e64000800007f */
[----:B-1----:R-:W-:Y:S05]  /*66e0*/  @!P0 BRA `(.L_x_128) ;  /* 0xfffffffc00f08947 */ /* 0x002fea000383ffff */
[----:B------:R-:W-:Y:S05]  /*66f0*/  BRA `(.L_x_151) ;  /* 0xfffffff8002c7947 */ /* 0x000fea000383ffff */
.L_x_129:
[----:B-1----:R1:W2:Y:S02]  /*6700*/  SYNCS.PHASECHK.TRANS64.TRYWAIT P0, [R11+URZ], R6 ;  /* 0x000000060b0075a7 */ /* 0x0022a4000800017f */
[----:B--2---:R-:W-:Y:S05]  /*6710*/  @!P0 NANOSLEEP.SYNCS 0x989680 ;  /* 0x009896800000895d */ /* 0x004fea0003900000 */
[----:B------:R-:W2:Y:S02]  /*6720*/  @!P0 SYNCS.PHASECHK.TRANS64 P0, [R11+URZ], R6 ;  /* 0x000000060b0085a7 */ /* 0x000ea4000800007f */
[----:B--2---:R-:W-:Y:S05]  /*6730*/  @!P0 BRA `(.L_x_129) ;  /* 0xfffffffc00f08947 */ /* 0x004fea000383ffff */
[----:B------:R-:W-:Y:S05]  /*6740*/  BRA `(.L_x_152) ;  /* 0xfffffff800347947 */ /* 0x000fea000383ffff */
.L_x_153:
[----:B------:R-:W-:-:S00]  /*6750*/  BRA `(.L_x_153) ;  /* 0xfffffffc00fc7947 */ /* 0x000fc0000383ffff */
[----:B------:R-:W-:-:S00]  /*6760*/  NOP ;  /* 0x0000000000007918 */ /* 0x000fc00000000000 */
        /* <DEDUP_REMOVED lines=9> */
.L_x_154:


//--------------------- .nv.global.init           --------------------------
	.section	.nv.global.init,"aw",@progbits
.nv.global.init:
	.type		$str$22,@object
	.size		$str$22,($str$23 - $str$22)
$str$22:
        /*0000*/ 	.byte	0x6b, 0x5f, 0x74, 0x69, 0x6c, 0x65, 0x5f, 0x63, 0x6f, 0x75, 0x6e, 0x74, 0x20, 0x3e, 0x3d, 0x20
        /*0010*/ 	.byte	0x31, 0x00
	.type		$str$23,@object
	.size		$str$23,(__unnamed_1 - $str$23)
$str$23:
        /*0012*/ 	.byte	0x2f, 0x74, 0x6d, 0x70, 0x2f, 0x63, 0x75, 0x74, 0x6c, 0x61, 0x73, 0x73, 0x5f, 0x73, 0x77, 0x65
        /*0022*/ 	.byte	0x65, 0x70, 0x5f, 0x73, 0x72, 0x63, 0x2f, 0x69, 0x6e, 0x63, 0x6c, 0x75, 0x64, 0x65, 0x2f, 0x63
        /*0032*/ 	.byte	0x75, 0x74, 0x6c, 0x61, 0x73, 0x73, 0x2f, 0x67, 0x65, 0x6d, 0x6d, 0x2f, 0x63, 0x6f, 0x6c, 0x6c
        /*0042*/ 	.byte	0x65, 0x63, 0x74, 0x69, 0x76, 0x65, 0x2f, 0x73, 0x6d, 0x39, 0x30, 0x5f, 0x6d, 0x6d, 0x61, 0x5f
        /*0052*/ 	.byte	0x74, 0x6d, 0x61, 0x5f, 0x67, 0x6d, 0x6d, 0x61, 0x5f, 0x73, 0x73, 0x5f, 0x77, 0x61, 0x72, 0x70
        /*0062*/ 	.byte	0x73, 0x70, 0x65, 0x63, 0x69, 0x61, 0x6c, 0x69, 0x7a, 0x65, 0x64, 0x2e, 0x68, 0x70, 0x70, 0x00
	.type		__unnamed_1,@object
	.size		__unnamed_1,(.L_0 - __unnamed_1)
__unnamed_1:
        /*0072*/ 	.byte	0x76, 0x6f, 0x69, 0x64, 0x20, 0x63, 0x75, 0x74, 0x6c, 0x61, 0x73, 0x73, 0x3a, 0x3a, 0x67, 0x65
        /* <DEDUP_REMOVED lines=176> */
        /*0b82*/ 	.byte	0x64, 0x65, 0x6e, 0x74, 0x69, 0x74, 0x79, 0x5d, 0x00
.L_0:


//--------------------- .nv.shared._ZN7cutlass13device_kernelINS_4gemm6kernel13GemmUniversalIN4cute5tupleIJiiiiEEENS1_10collective13CollectiveMmaINS1_34MainloopSm90TmaGmmaWarpSpecializedILi14ENS5_IJNS4_1CILi1EEESB_SB_EEENS1_32KernelTmaWarpSpecializedPingpongEEENS5_IJNSA_ILi64EEESF_NSA_ILi32EEEEEENS_10tfloat32_tENS5_IJlSB_lEEESI_SJ_NS4_8TiledMMAINS4_8MMA_AtomIJNS4_4SM904GMMA29MMA_64x64x8_F32TF32TF32_SS_TNILNSN_7ScaleInE1ELSP_1EEEEEENS4_6LayoutISC_NS5_IJNSA_ILi0EEEST_ST_EEEEENS5_IJNS4_10UnderscoreESW_SW_EEEEENS4_13SM90_TMA_LOADENS4_14ComposedLayoutINS4_7SwizzleILi3ELi4ELi3EEENS4_18smem_ptr_flag_bitsILi32EEENSS_INS5_IJNSA_ILi8EEESG_EEENS5_IJSG_SB_EEEEEEEvNS4_8identityESZ_S19_vS1A_EENS_8epilogue10collective6detail29Sm90TmaWarpSpecializedAdapterINS1D_15DefaultEpilogueISI_SJ_SJ_NS1C_6thread17LinearCombinationISI_Li1EffLNS1H_9ScaleType4KindE0ELNS_15FloatRoundStyleE2ESI_EENS1_15EpilogueDefaultEEEEEvvEEEEvNT_6ParamsE --------------------------
	.section	.nv.shared._ZN7cutlass13device_kernelINS_4gemm6kernel13GemmUniversalIN4cute5tupleIJiiiiEEENS1_10collective13CollectiveMmaINS1_34MainloopSm90TmaGmmaWarpSpecializedILi14ENS5_IJNS4_1CILi1EEESB_SB_EEENS1_32KernelTmaWarpSpecializedPingpongEEENS5_IJNSA_ILi64EEESF_NSA_ILi32EEEEEENS_10tfloat32_tENS5_IJlSB_lEEESI_SJ_NS4_8TiledMMAINS4_8MMA_AtomIJNS4_4SM904GMMA29MMA_64x64x8_F32TF32TF32_SS_TNILNSN_7ScaleInE1ELSP_1EEEEEENS4_6LayoutISC_NS5_IJNSA_ILi0EEEST_ST_EEEEENS5_IJNS4_10UnderscoreESW_SW_EEEEENS4_13SM90_TMA_LOADENS4_14ComposedLayoutINS4_7SwizzleILi3ELi4ELi3EEENS4_18smem_ptr_flag_bitsILi32EEENSS_INS5_IJNSA_ILi8EEESG_EEENS5_IJSG_SB_EEEEEEEvNS4_8identityESZ_S19_vS1A_EENS_8epilogue10collective6detail29Sm90TmaWarpSpecializedAdapterINS1D_15DefaultEpilogueISI_SJ_SJ_NS1C_6thread17LinearCombinationISI_Li1EffLNS1H_9ScaleType4KindE0ELNS_15FloatRoundStyleE2ESI_EENS1_15EpilogueDefaultEEEEEvvEEEEvNT_6ParamsE,"aw",@nobits
	.sectionflags	@""
	.align	16
	.zero		1024


//--------------------- .nv.shared.reserved.0     --------------------------
	.section	.nv.shared.reserved.0,"aw",@nobits
	.weak		__nv_reservedSMEM_offset_0_alias
	.size		__nv_reservedSMEM_offset_0_alias, 0, 0
	.other		__nv_reservedSMEM_offset_0_alias,@"STO_CUDA_RESERVED_SHARED STV_DEFAULT"
__nv_reservedSMEM_offset_0_alias:
	.zero		0


//--------------------- .nv.global                --------------------------
	.section	.nv.global,"aw",@nobits
.nv.global:
	.type		_ZN39_INTERNAL_3093d9e6_4_k_cu_d9132196_56884cute1_E,@object
	.size		_ZN39_INTERNAL_3093d9e6_4_k_cu_d9132196_56884cute1_E,(_ZN39_INTERNAL_3093d9e6_4_k_cu_d9132196_56884cuda3std3__45__cpo6cbeginE - _ZN39_INTERNAL_3093d9e6_4_k_cu_d9132196_56884cute1_E)
_ZN39_INTERNAL_3093d9e6_4_k_cu_d9132196_56884cute1_E:
	.zero		1
	.type		_ZN39_INTERNAL_3093d9e6_4_k_cu_d9132196_56884cuda3std3__45__cpo6cbeginE,@object
	.size		_ZN39_INTERNAL_3093d9e6_4_k_cu_d9132196_56884cuda3std3__45__cpo6cbeginE,(_ZN39_INTERNAL_3093d9e6_4_k_cu_d9132196_56884cuda3std3__48in_placeE - _ZN39_INTERNAL_3093d9e6_4_k_cu_d9132196_56884cuda3std3__45__cpo6cbeginE)
_ZN39_INTERNAL_3093d9e6_4_k_cu_d9132196_56884cuda3std3__45__cpo6cbeginE:
	.zero		1
	.type		_ZN39_INTERNAL_3093d9e6_4_k_cu_d9132196_56884cuda3std3__48in_placeE,@object
	.size		_ZN39_INTERNAL_3093d9e6_4_k_cu_d9132196_56884cuda3std3__48in_placeE,(_ZN39_INTERNAL_3093d9e6_4_k_cu_d9132196_56884cuda3std6ranges3__45__cpo9iter_moveE - _ZN39_INTERNAL_3093d9e6_4_k_cu_d9132196_56884cuda3std3__48in_placeE)
_ZN39_INTERNAL_3093d9e6_4_k_cu_d9132196_56884cuda3std3__48in_placeE:
	.zero		1
	.type		_ZN39_INTERNAL_3093d9e6_4_k_cu_d9132196_56884cuda3std6ranges3__45__cpo9iter_moveE,@object
	.size		_ZN39_INTERNAL_3093d9e6_4_k_cu_d9132196_56884cuda3std6ranges3__45__cpo9iter_moveE,(_ZN39_INTERNAL_3093d9e6_4_k_cu_d9132196_56884cuda3std3__45__cpo5beginE - _ZN39_INTERNAL_3093d9e6_4_k_cu_d9132196_56884cuda3std6ranges3__45__cpo9iter_moveE)
_ZN39_INTERNAL_3093d9e6_4_k_cu_d9132196_56884cuda3std6ranges3__45__cpo9iter_moveE:
	.zero		1
	.type		_ZN39_INTERNAL_3093d9e6_4_k_cu_d9132196_56884cuda3std3__45__cpo5beginE,@object
	.size		_ZN39_INTERNAL_3093d9e6_4_k_cu_d9132196_56884cuda3std3__45__cpo5beginE,(_ZN39_INTERNAL_3093d9e6_4_k_cu_d9132196_56884cuda3std3__441_GLOBAL__N__3093d9e6_4_k_cu_d9132196_56886ignoreE - _ZN39_INTERNAL_3093d9e6_4_k_cu_d9132196_56884cuda3std3__45__cpo5beginE)
_ZN39_INTERNAL_3093d9e6_4_k_cu_d9132196_56884cuda3std3__45__cpo5beginE:
	.zero		1
	.type		_ZN39_INTERNAL_3093d9e6_4_k_cu_d9132196_56884cuda3std3__441_GLOBAL__N__3093d9e6_4_k_cu_d9132196_56886ignoreE,@object
	.size		_ZN39_INTERNAL_3093d9e6_4_k_cu_d9132196_56884cuda3std3__441_GLOBAL__N__3093d9e6_4_k_cu_d9132196_56886ignoreE,(_ZN39_INTERNAL_3093d9e6_4_k_cu_d9132196_56884cute7productE - _ZN39_INTERNAL_3093d9e6_4_k_cu_d9132196_56884cuda3std3__441_GLOBAL__N__3093d9e6_4_k_cu_d9132196_56886ignoreE)
_ZN39_INTERNAL_3093d9e6_4_k_cu_d9132196_56884cuda3std3__441_GLOBAL__N__3093d9e6_4_k_cu_d9132196_56886ignoreE:
	.zero		1
	.type		_ZN39_INTERNAL_3093d9e6_4_k_cu_d9132196_56884cute7productE,@object
	.size		_ZN39_INTERNAL_3093d9e6_4_k_cu_d9132196_56884cute7productE,(_ZN39_INTERNAL_3093d9e6_4_k_cu_d9132196_56884cuda3std3__45__cpo3endE - _ZN39_INTERNAL_3093d9e6_4_k_cu_d9132196_56884cute7productE)
_ZN39_INTERNAL_3093d9e6_4_k_cu_d9132196_56884cute7productE:
	.zero		1
	.type		_ZN39_INTERNAL_3093d9e6_4_k_cu_d9132196_56884cuda3std3__45__cpo3endE,@object
	.size		_ZN39_INTERNAL_3093d9e6_4_k_cu_d9132196_56884cuda3std3__45__cpo3endE,(_ZN39_INTERNAL_3093d9e6_4_k_cu_d9132196_56884cuda3std3__419piecewise_constructE - _ZN39_INTERNAL_3093d9e6_4_k_cu_d9132196_56884cuda3std3__45__cpo3endE)
_ZN39_INTERNAL_3093d9e6_4_k_cu_d9132196_56884cuda3std3__45__cpo3endE:
	.zero		1
	.type		_ZN39_INTERNAL_3093d9e6_4_k_cu_d9132196_56884cuda3std3__419piecewise_constructE,@object
	.size		_ZN39_INTERNAL_3093d9e6_4_k_cu_d9132196_56884cuda3std3__419piecewise_constructE,(_ZN39_INTERNAL_3093d9e6_4_k_cu_d9132196_56884cuda3std3__45__cpo4cendE - _ZN39_INTERNAL_3093d9e6_4_k_cu_d9132196_56884cuda3std3__419piecewise_constructE)
_ZN39_INTERNAL_3093d9e6_4_k_cu_d9132196_56884cuda3std3__419piecewise_constructE:
	.zero		1
	.type		_ZN39_INTERNAL_3093d9e6_4_k_cu_d9132196_56884cuda3std3__45__cpo4cendE,@object
	.size		_ZN39_INTERNAL_3093d9e6_4_k_cu_d9132196_56884cuda3std3__45__cpo4cendE,(_ZN39_INTERNAL_3093d9e6_4_k_cu_d9132196_56884cuda3std6ranges3__45__cpo4swapE - _ZN39_INTERNAL_3093d9e6_4_k_cu_d9132196_56884cuda3std3__45__cpo4cendE)
_ZN39_INTERNAL_3093d9e6_4_k_cu_d9132196_56884cuda3std3__45__cpo4cendE:
	.zero		1
	.type		_ZN39_INTERNAL_3093d9e6_4_k_cu_d9132196_56884cuda3std6ranges3__45__cpo4swapE,@object
	.size		_ZN39_INTERNAL_3093d9e6_4_k_cu_d9132196_56884cuda3std6ranges3__45__cpo4swapE,(.L_8 - _ZN39_INTERNAL_3093d9e6_4_k_cu_d9132196_56884cuda3std6ranges3__45__cpo4swapE)
_ZN39_INTERNAL_3093d9e6_4_k_cu_d9132196_56884cuda3std6ranges3__45__cpo4swapE:
	.zero		1
.L_8:


//--------------------- .nv.constant0._ZN7cutlass13device_kernelINS_4gemm6kernel13GemmUniversalIN4cute5tupleIJiiiiEEENS1_10collective13CollectiveMmaINS1_34MainloopSm90TmaGmmaWarpSpecializedILi14ENS5_IJNS4_1CILi1EEESB_SB_EEENS1_32KernelTmaWarpSpecializedPingpongEEENS5_IJNSA_ILi64EEESF_NSA_ILi32EEEEEENS_10tfloat32_tENS5_IJlSB_lEEESI_SJ_NS4_8TiledMMAINS4_8MMA_AtomIJNS4_4SM904GMMA29MMA_64x64x8_F32TF32TF32_SS_TNILNSN_7ScaleInE1ELSP_1EEEEEENS4_6LayoutISC_NS5_IJNSA_ILi0EEEST_ST_EEEEENS5_IJNS4_10UnderscoreESW_SW_EEEEENS4_13SM90_TMA_LOADENS4_14ComposedLayoutINS4_7SwizzleILi3ELi4ELi3EEENS4_18smem_ptr_flag_bitsILi32EEENSS_INS5_IJNSA_ILi8EEESG_EEENS5_IJSG_SB_EEEEEEEvNS4_8identityESZ_S19_vS1A_EENS_8epilogue10collective6detail29Sm90TmaWarpSpecializedAdapterINS1D_15DefaultEpilogueISI_SJ_SJ_NS1C_6thread17LinearCombinationISI_Li1EffLNS1H_9ScaleType4KindE0ELNS_15FloatRoundStyleE2ESI_EENS1_15EpilogueDefaultEEEEEvvEEEEvNT_6ParamsE --------------------------
	.section	.nv.constant0._ZN7cutlass13device_kernelINS_4gemm6kernel13GemmUniversalIN4cute5tupleIJiiiiEEENS1_10collective13CollectiveMmaINS1_34MainloopSm90TmaGmmaWarpSpecializedILi14ENS5_IJNS4_1CILi1EEESB_SB_EEENS1_32KernelTmaWarpSpecializedPingpongEEENS5_IJNSA_ILi64EEESF_NSA_ILi32EEEEEENS_10tfloat32_tENS5_IJlSB_lEEESI_SJ_NS4_8TiledMMAINS4_8MMA_AtomIJNS4_4SM904GMMA29MMA_64x64x8_F32TF32TF32_SS_TNILNSN_7ScaleInE1ELSP_1EEEEEENS4_6LayoutISC_NS5_IJNSA_ILi0EEEST_ST_EEEEENS5_IJNS4_10UnderscoreESW_SW_EEEEENS4_13SM90_TMA_LOADENS4_14ComposedLayoutINS4_7SwizzleILi3ELi4ELi3EEENS4_18smem_ptr_flag_bitsILi32EEENSS_INS5_IJNSA_ILi8EEESG_EEENS5_IJSG_SB_EEEEEEEvNS4_8identityESZ_S19_vS1A_EENS_8epilogue10collective6detail29Sm90TmaWarpSpecializedAdapterINS1D_15DefaultEpilogueISI_SJ_SJ_NS1C_6thread17LinearCombinationISI_Li1EffLNS1H_9ScaleType4KindE0ELNS_15FloatRoundStyleE2ESI_EENS1_15EpilogueDefaultEEEEEvvEEEEvNT_6ParamsE,"a",@progbits
	.sectionflags	@""
	.align	4
.nv.constant0._ZN7cutlass13device_kernelINS_4gemm6kernel13GemmUniversalIN4cute5tupleIJiiiiEEENS1_10collective13CollectiveMmaINS1_34MainloopSm90TmaGmmaWarpSpecializedILi14ENS5_IJNS4_1CILi1EEESB_SB_EEENS1_32KernelTmaWarpSpecializedPingpongEEENS5_IJNSA_ILi64EEESF_NSA_ILi32EEEEEENS_10tfloat32_tENS5_IJlSB_lEEESI_SJ_NS4_8TiledMMAINS4_8MMA_AtomIJNS4_4SM904GMMA29MMA_64x64x8_F32TF32TF32_SS_TNILNSN_7ScaleInE1ELSP_1EEEEEENS4_6LayoutISC_NS5_IJNSA_ILi0EEEST_ST_EEEEENS5_IJNS4_10UnderscoreESW_SW_EEEEENS4_13SM90_TMA_LOADENS4_14ComposedLayoutINS4_7SwizzleILi3ELi4ELi3EEENS4_18smem_ptr_flag_bitsILi32EEENSS_INS5_IJNSA_ILi8EEESG_EEENS5_IJSG_SB_EEEEEEEvNS4_8identityESZ_S19_vS1A_EENS_8epilogue10collective6detail29Sm90TmaWarpSpecializedAdapterINS1D_15DefaultEpilogueISI_SJ_SJ_NS1C_6thread17LinearCombinationISI_Li1EffLNS1H_9ScaleType4KindE0ELNS_15FloatRoundStyleE2ESI_EENS1_15EpilogueDefaultEEEEEvvEEEEvNT_6ParamsE:
	.zero		1664


//--------------------- SYMBOLS --------------------------

	.type		.nv.reservedSmem.offset0,@object
	.size		.nv.reservedSmem.offset0,0x4
	.type		__assertfail,@function
